//
// Generated by NVIDIA NVVM Compiler
//
// Compiler Build ID: CL-36424714
// Cuda compilation tools, release 13.0, V13.0.88
// Based on NVVM 20.0.0
//

.version 9.0
.target sm_100
.address_size 64

	// .globl	_Z14generatePointsP5PointP5Colorl
.global .align 4 .b8 precalc_xorwow_matrix[102400];
.global .align 4 .b8 precalc_xorwow_offset_matrix[102400];
.global .align 4 .b8 mrg32k3aM1[2304];
.global .align 4 .b8 mrg32k3aM2[2304];
.global .align 4 .b8 mrg32k3aM1SubSeq[2016];
.global .align 4 .b8 mrg32k3aM2SubSeq[2016];
.global .align 4 .b8 mrg32k3aM1Seq[2304];
.global .align 4 .b8 mrg32k3aM2Seq[2304];
.const .align 8 .b8 __cr_lgamma_table[72];

.visible .entry _Z14generatePointsP5PointP5Colorl(
	.param .u64 .ptr .align 1 _Z14generatePointsP5PointP5Colorl_param_0,
	.param .u64 .ptr .align 1 _Z14generatePointsP5PointP5Colorl_param_1,
	.param .u64 _Z14generatePointsP5PointP5Colorl_param_2
)
{
	.local .align 16 .b8 	__local_depot0[96];
	.reg .b64 	%SP;
	.reg .b64 	%SPL;
	.reg .pred 	%p<64>;
	.reg .b32 	%r<1321>;
	.reg .b32 	%f<78>;
	.reg .b64 	%rd<54>;

	mov.u64 	%SPL, __local_depot0;
	ld.param.u64 	%rd11, [_Z14generatePointsP5PointP5Colorl_param_0];
	ld.param.u64 	%rd12, [_Z14generatePointsP5PointP5Colorl_param_1];
	add.u64 	%rd1, %SPL, 0;
	add.u64 	%rd2, %SPL, 48;
	mov.u32 	%r553, %ctaid.x;
	mov.u32 	%r554, %ntid.x;
	mov.u32 	%r555, %tid.x;
	mad.lo.s32 	%r556, %r553, %r554, %r555;
	cvt.u64.u32 	%rd3, %r556;
	xor.b32  	%r557, %r556, -1429050551;
	mul.lo.s32 	%r1, %r557, 1099087573;
	add.s32 	%r558, %r1, -638133224;
	add.s32 	%r1051, %r1, 123456789;
	st.local.v2.u32 	[%rd1], {%r558, %r1051};
	xor.b32  	%r1050, %r1, 362436069;
	mov.b32 	%r1049, -123459836;
	st.local.v2.u32 	[%rd1+8], {%r1050, %r1049};
	add.s32 	%r1047, %r1, 5783321;
	mov.b32 	%r1048, -589760388;
	st.local.v2.u32 	[%rd1+16], {%r1048, %r1047};
	setp.eq.s32 	%p1, %r556, 0;
	@%p1 bra 	$L__BB0_115;
	mov.b32 	%r1034, 0;
	mov.b32 	%r1049, -123459836;
	mov.b32 	%r1048, -589760388;
	mov.u64 	%rd53, %rd3;
$L__BB0_2:
	mov.u64 	%rd4, %rd53;
	and.b64  	%rd5, %rd4, 3;
	setp.eq.s64 	%p2, %rd5, 0;
	@%p2 bra 	$L__BB0_114;
	mul.wide.u32 	%rd16, %r1034, 3200;
	mov.u64 	%rd17, precalc_xorwow_matrix;
	add.s64 	%rd6, %rd17, %rd16;
	mov.b32 	%r1047, 0;
	mov.u32 	%r1048, %r1047;
	mov.u32 	%r1049, %r1047;
	mov.u32 	%r1050, %r1047;
	mov.u32 	%r1051, %r1047;
	mov.u32 	%r1040, %r1047;
$L__BB0_4:
	mul.wide.u32 	%rd18, %r1040, 4;
	add.s64 	%rd19, %rd1, %rd18;
	ld.local.u32 	%r17, [%rd19+4];
	shl.b32 	%r18, %r1040, 5;
	mov.b32 	%r1046, 0;
$L__BB0_5:
	.pragma "nounroll";
	shr.u32 	%r564, %r17, %r1046;
	and.b32  	%r565, %r564, 1;
	setp.eq.b32 	%p3, %r565, 1;
	not.pred 	%p4, %p3;
	add.s32 	%r566, %r18, %r1046;
	mul.lo.s32 	%r567, %r566, 5;
	mul.wide.u32 	%rd20, %r567, 4;
	add.s64 	%rd7, %rd6, %rd20;
	@%p4 bra 	$L__BB0_7;
	ld.global.u32 	%r568, [%rd7];
	xor.b32  	%r1051, %r1051, %r568;
	ld.global.u32 	%r569, [%rd7+4];
	xor.b32  	%r1050, %r1050, %r569;
	ld.global.u32 	%r570, [%rd7+8];
	xor.b32  	%r1049, %r1049, %r570;
	ld.global.u32 	%r571, [%rd7+12];
	xor.b32  	%r1048, %r1048, %r571;
	ld.global.u32 	%r572, [%rd7+16];
	xor.b32  	%r1047, %r1047, %r572;
$L__BB0_7:
	and.b32  	%r574, %r564, 2;
	setp.eq.s32 	%p5, %r574, 0;
	@%p5 bra 	$L__BB0_9;
	ld.global.u32 	%r575, [%rd7+20];
	xor.b32  	%r1051, %r1051, %r575;
	ld.global.u32 	%r576, [%rd7+24];
	xor.b32  	%r1050, %r1050, %r576;
	ld.global.u32 	%r577, [%rd7+28];
	xor.b32  	%r1049, %r1049, %r577;
	ld.global.u32 	%r578, [%rd7+32];
	xor.b32  	%r1048, %r1048, %r578;
	ld.global.u32 	%r579, [%rd7+36];
	xor.b32  	%r1047, %r1047, %r579;
$L__BB0_9:
	and.b32  	%r581, %r564, 4;
	setp.eq.s32 	%p6, %r581, 0;
	@%p6 bra 	$L__BB0_11;
	ld.global.u32 	%r582, [%rd7+40];
	xor.b32  	%r1051, %r1051, %r582;
	ld.global.u32 	%r583, [%rd7+44];
	xor.b32  	%r1050, %r1050, %r583;
	ld.global.u32 	%r584, [%rd7+48];
	xor.b32  	%r1049, %r1049, %r584;
	ld.global.u32 	%r585, [%rd7+52];
	xor.b32  	%r1048, %r1048, %r585;
	ld.global.u32 	%r586, [%rd7+56];
	xor.b32  	%r1047, %r1047, %r586;
$L__BB0_11:
	and.b32  	%r588, %r564, 8;
	setp.eq.s32 	%p7, %r588, 0;
	@%p7 bra 	$L__BB0_13;
	ld.global.u32 	%r589, [%rd7+60];
	xor.b32  	%r1051, %r1051, %r589;
	ld.global.u32 	%r590, [%rd7+64];
	xor.b32  	%r1050, %r1050, %r590;
	ld.global.u32 	%r591, [%rd7+68];
	xor.b32  	%r1049, %r1049, %r591;
	ld.global.u32 	%r592, [%rd7+72];
	xor.b32  	%r1048, %r1048, %r592;
	ld.global.u32 	%r593, [%rd7+76];
	xor.b32  	%r1047, %r1047, %r593;
$L__BB0_13:
	and.b32  	%r595, %r564, 16;
	setp.eq.s32 	%p8, %r595, 0;
	@%p8 bra 	$L__BB0_15;
	ld.global.u32 	%r596, [%rd7+80];
	xor.b32  	%r1051, %r1051, %r596;
	ld.global.u32 	%r597, [%rd7+84];
	xor.b32  	%r1050, %r1050, %r597;
	ld.global.u32 	%r598, [%rd7+88];
	xor.b32  	%r1049, %r1049, %r598;
	ld.global.u32 	%r599, [%rd7+92];
	xor.b32  	%r1048, %r1048, %r599;
	ld.global.u32 	%r600, [%rd7+96];
	xor.b32  	%r1047, %r1047, %r600;
$L__BB0_15:
	and.b32  	%r602, %r564, 32;
	setp.eq.s32 	%p9, %r602, 0;
	@%p9 bra 	$L__BB0_17;
	ld.global.u32 	%r603, [%rd7+100];
	xor.b32  	%r1051, %r1051, %r603;
	ld.global.u32 	%r604, [%rd7+104];
	xor.b32  	%r1050, %r1050, %r604;
	ld.global.u32 	%r605, [%rd7+108];
	xor.b32  	%r1049, %r1049, %r605;
	ld.global.u32 	%r606, [%rd7+112];
	xor.b32  	%r1048, %r1048, %r606;
	ld.global.u32 	%r607, [%rd7+116];
	xor.b32  	%r1047, %r1047, %r607;
$L__BB0_17:
	and.b32  	%r609, %r564, 64;
	setp.eq.s32 	%p10, %r609, 0;
	@%p10 bra 	$L__BB0_19;
	ld.global.u32 	%r610, [%rd7+120];
	xor.b32  	%r1051, %r1051, %r610;
	ld.global.u32 	%r611, [%rd7+124];
	xor.b32  	%r1050, %r1050, %r611;
	ld.global.u32 	%r612, [%rd7+128];
	xor.b32  	%r1049, %r1049, %r612;
	ld.global.u32 	%r613, [%rd7+132];
	xor.b32  	%r1048, %r1048, %r613;
	ld.global.u32 	%r614, [%rd7+136];
	xor.b32  	%r1047, %r1047, %r614;
$L__BB0_19:
	and.b32  	%r616, %r564, 128;
	setp.eq.s32 	%p11, %r616, 0;
	@%p11 bra 	$L__BB0_21;
	ld.global.u32 	%r617, [%rd7+140];
	xor.b32  	%r1051, %r1051, %r617;
	ld.global.u32 	%r618, [%rd7+144];
	xor.b32  	%r1050, %r1050, %r618;
	ld.global.u32 	%r619, [%rd7+148];
	xor.b32  	%r1049, %r1049, %r619;
	ld.global.u32 	%r620, [%rd7+152];
	xor.b32  	%r1048, %r1048, %r620;
	ld.global.u32 	%r621, [%rd7+156];
	xor.b32  	%r1047, %r1047, %r621;
$L__BB0_21:
	and.b32  	%r623, %r564, 256;
	setp.eq.s32 	%p12, %r623, 0;
	@%p12 bra 	$L__BB0_23;
	ld.global.u32 	%r624, [%rd7+160];
	xor.b32  	%r1051, %r1051, %r624;
	ld.global.u32 	%r625, [%rd7+164];
	xor.b32  	%r1050, %r1050, %r625;
	ld.global.u32 	%r626, [%rd7+168];
	xor.b32  	%r1049, %r1049, %r626;
	ld.global.u32 	%r627, [%rd7+172];
	xor.b32  	%r1048, %r1048, %r627;
	ld.global.u32 	%r628, [%rd7+176];
	xor.b32  	%r1047, %r1047, %r628;
$L__BB0_23:
	and.b32  	%r630, %r564, 512;
	setp.eq.s32 	%p13, %r630, 0;
	@%p13 bra 	$L__BB0_25;
	ld.global.u32 	%r631, [%rd7+180];
	xor.b32  	%r1051, %r1051, %r631;
	ld.global.u32 	%r632, [%rd7+184];
	xor.b32  	%r1050, %r1050, %r632;
	ld.global.u32 	%r633, [%rd7+188];
	xor.b32  	%r1049, %r1049, %r633;
	ld.global.u32 	%r634, [%rd7+192];
	xor.b32  	%r1048, %r1048, %r634;
	ld.global.u32 	%r635, [%rd7+196];
	xor.b32  	%r1047, %r1047, %r635;
$L__BB0_25:
	and.b32  	%r637, %r564, 1024;
	setp.eq.s32 	%p14, %r637, 0;
	@%p14 bra 	$L__BB0_27;
	ld.global.u32 	%r638, [%rd7+200];
	xor.b32  	%r1051, %r1051, %r638;
	ld.global.u32 	%r639, [%rd7+204];
	xor.b32  	%r1050, %r1050, %r639;
	ld.global.u32 	%r640, [%rd7+208];
	xor.b32  	%r1049, %r1049, %r640;
	ld.global.u32 	%r641, [%rd7+212];
	xor.b32  	%r1048, %r1048, %r641;
	ld.global.u32 	%r642, [%rd7+216];
	xor.b32  	%r1047, %r1047, %r642;
$L__BB0_27:
	and.b32  	%r644, %r564, 2048;
	setp.eq.s32 	%p15, %r644, 0;
	@%p15 bra 	$L__BB0_29;
	ld.global.u32 	%r645, [%rd7+220];
	xor.b32  	%r1051, %r1051, %r645;
	ld.global.u32 	%r646, [%rd7+224];
	xor.b32  	%r1050, %r1050, %r646;
	ld.global.u32 	%r647, [%rd7+228];
	xor.b32  	%r1049, %r1049, %r647;
	ld.global.u32 	%r648, [%rd7+232];
	xor.b32  	%r1048, %r1048, %r648;
	ld.global.u32 	%r649, [%rd7+236];
	xor.b32  	%r1047, %r1047, %r649;
$L__BB0_29:
	and.b32  	%r651, %r564, 4096;
	setp.eq.s32 	%p16, %r651, 0;
	@%p16 bra 	$L__BB0_31;
	ld.global.u32 	%r652, [%rd7+240];
	xor.b32  	%r1051, %r1051, %r652;
	ld.global.u32 	%r653, [%rd7+244];
	xor.b32  	%r1050, %r1050, %r653;
	ld.global.u32 	%r654, [%rd7+248];
	xor.b32  	%r1049, %r1049, %r654;
	ld.global.u32 	%r655, [%rd7+252];
	xor.b32  	%r1048, %r1048, %r655;
	ld.global.u32 	%r656, [%rd7+256];
	xor.b32  	%r1047, %r1047, %r656;
$L__BB0_31:
	and.b32  	%r658, %r564, 8192;
	setp.eq.s32 	%p17, %r658, 0;
	@%p17 bra 	$L__BB0_33;
	ld.global.u32 	%r659, [%rd7+260];
	xor.b32  	%r1051, %r1051, %r659;
	ld.global.u32 	%r660, [%rd7+264];
	xor.b32  	%r1050, %r1050, %r660;
	ld.global.u32 	%r661, [%rd7+268];
	xor.b32  	%r1049, %r1049, %r661;
	ld.global.u32 	%r662, [%rd7+272];
	xor.b32  	%r1048, %r1048, %r662;
	ld.global.u32 	%r663, [%rd7+276];
	xor.b32  	%r1047, %r1047, %r663;
$L__BB0_33:
	and.b32  	%r665, %r564, 16384;
	setp.eq.s32 	%p18, %r665, 0;
	@%p18 bra 	$L__BB0_35;
	ld.global.u32 	%r666, [%rd7+280];
	xor.b32  	%r1051, %r1051, %r666;
	ld.global.u32 	%r667, [%rd7+284];
	xor.b32  	%r1050, %r1050, %r667;
	ld.global.u32 	%r668, [%rd7+288];
	xor.b32  	%r1049, %r1049, %r668;
	ld.global.u32 	%r669, [%rd7+292];
	xor.b32  	%r1048, %r1048, %r669;
	ld.global.u32 	%r670, [%rd7+296];
	xor.b32  	%r1047, %r1047, %r670;
$L__BB0_35:
	and.b32  	%r672, %r564, 32768;
	setp.eq.s32 	%p19, %r672, 0;
	@%p19 bra 	$L__BB0_37;
	ld.global.u32 	%r673, [%rd7+300];
	xor.b32  	%r1051, %r1051, %r673;
	ld.global.u32 	%r674, [%rd7+304];
	xor.b32  	%r1050, %r1050, %r674;
	ld.global.u32 	%r675, [%rd7+308];
	xor.b32  	%r1049, %r1049, %r675;
	ld.global.u32 	%r676, [%rd7+312];
	xor.b32  	%r1048, %r1048, %r676;
	ld.global.u32 	%r677, [%rd7+316];
	xor.b32  	%r1047, %r1047, %r677;
$L__BB0_37:
	add.s32 	%r1046, %r1046, 16;
	setp.ne.s32 	%p20, %r1046, 32;
	@%p20 bra 	$L__BB0_5;
	mad.lo.s32 	%r678, %r1040, -31, %r18;
	add.s32 	%r1040, %r678, 1;
	setp.ne.s32 	%p21, %r1040, 5;
	@%p21 bra 	$L__BB0_4;
	st.local.u32 	[%rd1+4], %r1051;
	st.local.v2.u32 	[%rd1+8], {%r1050, %r1049};
	st.local.v2.u32 	[%rd1+16], {%r1048, %r1047};
	setp.eq.s64 	%p22, %rd5, 1;
	@%p22 bra 	$L__BB0_114;
	mov.b32 	%r1047, 0;
	mov.u32 	%r1048, %r1047;
	mov.u32 	%r1049, %r1047;
	mov.u32 	%r1050, %r1047;
	mov.u32 	%r1051, %r1047;
	mov.u32 	%r1132, %r1047;
$L__BB0_41:
	mul.wide.u32 	%rd21, %r1132, 4;
	add.s64 	%rd22, %rd1, %rd21;
	ld.local.u32 	%r193, [%rd22+4];
	shl.b32 	%r194, %r1132, 5;
	mov.b32 	%r1138, 0;
$L__BB0_42:
	.pragma "nounroll";
	shr.u32 	%r681, %r193, %r1138;
	and.b32  	%r682, %r681, 1;
	setp.eq.b32 	%p23, %r682, 1;
	not.pred 	%p24, %p23;
	add.s32 	%r683, %r194, %r1138;
	mul.lo.s32 	%r684, %r683, 5;
	mul.wide.u32 	%rd23, %r684, 4;
	add.s64 	%rd8, %rd6, %rd23;
	@%p24 bra 	$L__BB0_44;
	ld.global.u32 	%r685, [%rd8];
	xor.b32  	%r1051, %r1051, %r685;
	ld.global.u32 	%r686, [%rd8+4];
	xor.b32  	%r1050, %r1050, %r686;
	ld.global.u32 	%r687, [%rd8+8];
	xor.b32  	%r1049, %r1049, %r687;
	ld.global.u32 	%r688, [%rd8+12];
	xor.b32  	%r1048, %r1048, %r688;
	ld.global.u32 	%r689, [%rd8+16];
	xor.b32  	%r1047, %r1047, %r689;
$L__BB0_44:
	and.b32  	%r691, %r681, 2;
	setp.eq.s32 	%p25, %r691, 0;
	@%p25 bra 	$L__BB0_46;
	ld.global.u32 	%r692, [%rd8+20];
	xor.b32  	%r1051, %r1051, %r692;
	ld.global.u32 	%r693, [%rd8+24];
	xor.b32  	%r1050, %r1050, %r693;
	ld.global.u32 	%r694, [%rd8+28];
	xor.b32  	%r1049, %r1049, %r694;
	ld.global.u32 	%r695, [%rd8+32];
	xor.b32  	%r1048, %r1048, %r695;
	ld.global.u32 	%r696, [%rd8+36];
	xor.b32  	%r1047, %r1047, %r696;
$L__BB0_46:
	and.b32  	%r698, %r681, 4;
	setp.eq.s32 	%p26, %r698, 0;
	@%p26 bra 	$L__BB0_48;
	ld.global.u32 	%r699, [%rd8+40];
	xor.b32  	%r1051, %r1051, %r699;
	ld.global.u32 	%r700, [%rd8+44];
	xor.b32  	%r1050, %r1050, %r700;
	ld.global.u32 	%r701, [%rd8+48];
	xor.b32  	%r1049, %r1049, %r701;
	ld.global.u32 	%r702, [%rd8+52];
	xor.b32  	%r1048, %r1048, %r702;
	ld.global.u32 	%r703, [%rd8+56];
	xor.b32  	%r1047, %r1047, %r703;
$L__BB0_48:
	and.b32  	%r705, %r681, 8;
	setp.eq.s32 	%p27, %r705, 0;
	@%p27 bra 	$L__BB0_50;
	ld.global.u32 	%r706, [%rd8+60];
	xor.b32  	%r1051, %r1051, %r706;
	ld.global.u32 	%r707, [%rd8+64];
	xor.b32  	%r1050, %r1050, %r707;
	ld.global.u32 	%r708, [%rd8+68];
	xor.b32  	%r1049, %r1049, %r708;
	ld.global.u32 	%r709, [%rd8+72];
	xor.b32  	%r1048, %r1048, %r709;
	ld.global.u32 	%r710, [%rd8+76];
	xor.b32  	%r1047, %r1047, %r710;
$L__BB0_50:
	and.b32  	%r712, %r681, 16;
	setp.eq.s32 	%p28, %r712, 0;
	@%p28 bra 	$L__BB0_52;
	ld.global.u32 	%r713, [%rd8+80];
	xor.b32  	%r1051, %r1051, %r713;
	ld.global.u32 	%r714, [%rd8+84];
	xor.b32  	%r1050, %r1050, %r714;
	ld.global.u32 	%r715, [%rd8+88];
	xor.b32  	%r1049, %r1049, %r715;
	ld.global.u32 	%r716, [%rd8+92];
	xor.b32  	%r1048, %r1048, %r716;
	ld.global.u32 	%r717, [%rd8+96];
	xor.b32  	%r1047, %r1047, %r717;
$L__BB0_52:
	and.b32  	%r719, %r681, 32;
	setp.eq.s32 	%p29, %r719, 0;
	@%p29 bra 	$L__BB0_54;
	ld.global.u32 	%r720, [%rd8+100];
	xor.b32  	%r1051, %r1051, %r720;
	ld.global.u32 	%r721, [%rd8+104];
	xor.b32  	%r1050, %r1050, %r721;
	ld.global.u32 	%r722, [%rd8+108];
	xor.b32  	%r1049, %r1049, %r722;
	ld.global.u32 	%r723, [%rd8+112];
	xor.b32  	%r1048, %r1048, %r723;
	ld.global.u32 	%r724, [%rd8+116];
	xor.b32  	%r1047, %r1047, %r724;
$L__BB0_54:
	and.b32  	%r726, %r681, 64;
	setp.eq.s32 	%p30, %r726, 0;
	@%p30 bra 	$L__BB0_56;
	ld.global.u32 	%r727, [%rd8+120];
	xor.b32  	%r1051, %r1051, %r727;
	ld.global.u32 	%r728, [%rd8+124];
	xor.b32  	%r1050, %r1050, %r728;
	ld.global.u32 	%r729, [%rd8+128];
	xor.b32  	%r1049, %r1049, %r729;
	ld.global.u32 	%r730, [%rd8+132];
	xor.b32  	%r1048, %r1048, %r730;
	ld.global.u32 	%r731, [%rd8+136];
	xor.b32  	%r1047, %r1047, %r731;
$L__BB0_56:
	and.b32  	%r733, %r681, 128;
	setp.eq.s32 	%p31, %r733, 0;
	@%p31 bra 	$L__BB0_58;
	ld.global.u32 	%r734, [%rd8+140];
	xor.b32  	%r1051, %r1051, %r734;
	ld.global.u32 	%r735, [%rd8+144];
	xor.b32  	%r1050, %r1050, %r735;
	ld.global.u32 	%r736, [%rd8+148];
	xor.b32  	%r1049, %r1049, %r736;
	ld.global.u32 	%r737, [%rd8+152];
	xor.b32  	%r1048, %r1048, %r737;
	ld.global.u32 	%r738, [%rd8+156];
	xor.b32  	%r1047, %r1047, %r738;
$L__BB0_58:
	and.b32  	%r740, %r681, 256;
	setp.eq.s32 	%p32, %r740, 0;
	@%p32 bra 	$L__BB0_60;
	ld.global.u32 	%r741, [%rd8+160];
	xor.b32  	%r1051, %r1051, %r741;
	ld.global.u32 	%r742, [%rd8+164];
	xor.b32  	%r1050, %r1050, %r742;
	ld.global.u32 	%r743, [%rd8+168];
	xor.b32  	%r1049, %r1049, %r743;
	ld.global.u32 	%r744, [%rd8+172];
	xor.b32  	%r1048, %r1048, %r744;
	ld.global.u32 	%r745, [%rd8+176];
	xor.b32  	%r1047, %r1047, %r745;
$L__BB0_60:
	and.b32  	%r747, %r681, 512;
	setp.eq.s32 	%p33, %r747, 0;
	@%p33 bra 	$L__BB0_62;
	ld.global.u32 	%r748, [%rd8+180];
	xor.b32  	%r1051, %r1051, %r748;
	ld.global.u32 	%r749, [%rd8+184];
	xor.b32  	%r1050, %r1050, %r749;
	ld.global.u32 	%r750, [%rd8+188];
	xor.b32  	%r1049, %r1049, %r750;
	ld.global.u32 	%r751, [%rd8+192];
	xor.b32  	%r1048, %r1048, %r751;
	ld.global.u32 	%r752, [%rd8+196];
	xor.b32  	%r1047, %r1047, %r752;
$L__BB0_62:
	and.b32  	%r754, %r681, 1024;
	setp.eq.s32 	%p34, %r754, 0;
	@%p34 bra 	$L__BB0_64;
	ld.global.u32 	%r755, [%rd8+200];
	xor.b32  	%r1051, %r1051, %r755;
	ld.global.u32 	%r756, [%rd8+204];
	xor.b32  	%r1050, %r1050, %r756;
	ld.global.u32 	%r757, [%rd8+208];
	xor.b32  	%r1049, %r1049, %r757;
	ld.global.u32 	%r758, [%rd8+212];
	xor.b32  	%r1048, %r1048, %r758;
	ld.global.u32 	%r759, [%rd8+216];
	xor.b32  	%r1047, %r1047, %r759;
$L__BB0_64:
	and.b32  	%r761, %r681, 2048;
	setp.eq.s32 	%p35, %r761, 0;
	@%p35 bra 	$L__BB0_66;
	ld.global.u32 	%r762, [%rd8+220];
	xor.b32  	%r1051, %r1051, %r762;
	ld.global.u32 	%r763, [%rd8+224];
	xor.b32  	%r1050, %r1050, %r763;
	ld.global.u32 	%r764, [%rd8+228];
	xor.b32  	%r1049, %r1049, %r764;
	ld.global.u32 	%r765, [%rd8+232];
	xor.b32  	%r1048, %r1048, %r765;
	ld.global.u32 	%r766, [%rd8+236];
	xor.b32  	%r1047, %r1047, %r766;
$L__BB0_66:
	and.b32  	%r768, %r681, 4096;
	setp.eq.s32 	%p36, %r768, 0;
	@%p36 bra 	$L__BB0_68;
	ld.global.u32 	%r769, [%rd8+240];
	xor.b32  	%r1051, %r1051, %r769;
	ld.global.u32 	%r770, [%rd8+244];
	xor.b32  	%r1050, %r1050, %r770;
	ld.global.u32 	%r771, [%rd8+248];
	xor.b32  	%r1049, %r1049, %r771;
	ld.global.u32 	%r772, [%rd8+252];
	xor.b32  	%r1048, %r1048, %r772;
	ld.global.u32 	%r773, [%rd8+256];
	xor.b32  	%r1047, %r1047, %r773;
$L__BB0_68:
	and.b32  	%r775, %r681, 8192;
	setp.eq.s32 	%p37, %r775, 0;
	@%p37 bra 	$L__BB0_70;
	ld.global.u32 	%r776, [%rd8+260];
	xor.b32  	%r1051, %r1051, %r776;
	ld.global.u32 	%r777, [%rd8+264];
	xor.b32  	%r1050, %r1050, %r777;
	ld.global.u32 	%r778, [%rd8+268];
	xor.b32  	%r1049, %r1049, %r778;
	ld.global.u32 	%r779, [%rd8+272];
	xor.b32  	%r1048, %r1048, %r779;
	ld.global.u32 	%r780, [%rd8+276];
	xor.b32  	%r1047, %r1047, %r780;
$L__BB0_70:
	and.b32  	%r782, %r681, 16384;
	setp.eq.s32 	%p38, %r782, 0;
	@%p38 bra 	$L__BB0_72;
	ld.global.u32 	%r783, [%rd8+280];
	xor.b32  	%r1051, %r1051, %r783;
	ld.global.u32 	%r784, [%rd8+284];
	xor.b32  	%r1050, %r1050, %r784;
	ld.global.u32 	%r785, [%rd8+288];
	xor.b32  	%r1049, %r1049, %r785;
	ld.global.u32 	%r786, [%rd8+292];
	xor.b32  	%r1048, %r1048, %r786;
	ld.global.u32 	%r787, [%rd8+296];
	xor.b32  	%r1047, %r1047, %r787;
$L__BB0_72:
	and.b32  	%r789, %r681, 32768;
	setp.eq.s32 	%p39, %r789, 0;
	@%p39 bra 	$L__BB0_74;
	ld.global.u32 	%r790, [%rd8+300];
	xor.b32  	%r1051, %r1051, %r790;
	ld.global.u32 	%r791, [%rd8+304];
	xor.b32  	%r1050, %r1050, %r791;
	ld.global.u32 	%r792, [%rd8+308];
	xor.b32  	%r1049, %r1049, %r792;
	ld.global.u32 	%r793, [%rd8+312];
	xor.b32  	%r1048, %r1048, %r793;
	ld.global.u32 	%r794, [%rd8+316];
	xor.b32  	%r1047, %r1047, %r794;
$L__BB0_74:
	add.s32 	%r1138, %r1138, 16;
	setp.ne.s32 	%p40, %r1138, 32;
	@%p40 bra 	$L__BB0_42;
	mad.lo.s32 	%r795, %r1132, -31, %r194;
	add.s32 	%r1132, %r795, 1;
	setp.ne.s32 	%p41, %r1132, 5;
	@%p41 bra 	$L__BB0_41;
	st.local.u32 	[%rd1+4], %r1051;
	st.local.v2.u32 	[%rd1+8], {%r1050, %r1049};
	st.local.v2.u32 	[%rd1+16], {%r1048, %r1047};
	setp.ne.s64 	%p42, %rd5, 3;
	@%p42 bra 	$L__BB0_114;
	mov.b32 	%r1047, 0;
	mov.u32 	%r1048, %r1047;
	mov.u32 	%r1049, %r1047;
	mov.u32 	%r1050, %r1047;
	mov.u32 	%r1051, %r1047;
	mov.u32 	%r1224, %r1047;
$L__BB0_78:
	mul.wide.u32 	%rd24, %r1224, 4;
	add.s64 	%rd25, %rd1, %rd24;
	ld.local.u32 	%r369, [%rd25+4];
	shl.b32 	%r370, %r1224, 5;
	mov.b32 	%r1230, 0;
$L__BB0_79:
	.pragma "nounroll";
	shr.u32 	%r798, %r369, %r1230;
	and.b32  	%r799, %r798, 1;
	setp.eq.b32 	%p43, %r799, 1;
	not.pred 	%p44, %p43;
	add.s32 	%r800, %r370, %r1230;
	mul.lo.s32 	%r801, %r800, 5;
	mul.wide.u32 	%rd26, %r801, 4;
	add.s64 	%rd9, %rd6, %rd26;
	@%p44 bra 	$L__BB0_81;
	ld.global.u32 	%r802, [%rd9];
	xor.b32  	%r1051, %r1051, %r802;
	ld.global.u32 	%r803, [%rd9+4];
	xor.b32  	%r1050, %r1050, %r803;
	ld.global.u32 	%r804, [%rd9+8];
	xor.b32  	%r1049, %r1049, %r804;
	ld.global.u32 	%r805, [%rd9+12];
	xor.b32  	%r1048, %r1048, %r805;
	ld.global.u32 	%r806, [%rd9+16];
	xor.b32  	%r1047, %r1047, %r806;
$L__BB0_81:
	and.b32  	%r808, %r798, 2;
	setp.eq.s32 	%p45, %r808, 0;
	@%p45 bra 	$L__BB0_83;
	ld.global.u32 	%r809, [%rd9+20];
	xor.b32  	%r1051, %r1051, %r809;
	ld.global.u32 	%r810, [%rd9+24];
	xor.b32  	%r1050, %r1050, %r810;
	ld.global.u32 	%r811, [%rd9+28];
	xor.b32  	%r1049, %r1049, %r811;
	ld.global.u32 	%r812, [%rd9+32];
	xor.b32  	%r1048, %r1048, %r812;
	ld.global.u32 	%r813, [%rd9+36];
	xor.b32  	%r1047, %r1047, %r813;
$L__BB0_83:
	and.b32  	%r815, %r798, 4;
	setp.eq.s32 	%p46, %r815, 0;
	@%p46 bra 	$L__BB0_85;
	ld.global.u32 	%r816, [%rd9+40];
	xor.b32  	%r1051, %r1051, %r816;
	ld.global.u32 	%r817, [%rd9+44];
	xor.b32  	%r1050, %r1050, %r817;
	ld.global.u32 	%r818, [%rd9+48];
	xor.b32  	%r1049, %r1049, %r818;
	ld.global.u32 	%r819, [%rd9+52];
	xor.b32  	%r1048, %r1048, %r819;
	ld.global.u32 	%r820, [%rd9+56];
	xor.b32  	%r1047, %r1047, %r820;
$L__BB0_85:
	and.b32  	%r822, %r798, 8;
	setp.eq.s32 	%p47, %r822, 0;
	@%p47 bra 	$L__BB0_87;
	ld.global.u32 	%r823, [%rd9+60];
	xor.b32  	%r1051, %r1051, %r823;
	ld.global.u32 	%r824, [%rd9+64];
	xor.b32  	%r1050, %r1050, %r824;
	ld.global.u32 	%r825, [%rd9+68];
	xor.b32  	%r1049, %r1049, %r825;
	ld.global.u32 	%r826, [%rd9+72];
	xor.b32  	%r1048, %r1048, %r826;
	ld.global.u32 	%r827, [%rd9+76];
	xor.b32  	%r1047, %r1047, %r827;
$L__BB0_87:
	and.b32  	%r829, %r798, 16;
	setp.eq.s32 	%p48, %r829, 0;
	@%p48 bra 	$L__BB0_89;
	ld.global.u32 	%r830, [%rd9+80];
	xor.b32  	%r1051, %r1051, %r830;
	ld.global.u32 	%r831, [%rd9+84];
	xor.b32  	%r1050, %r1050, %r831;
	ld.global.u32 	%r832, [%rd9+88];
	xor.b32  	%r1049, %r1049, %r832;
	ld.global.u32 	%r833, [%rd9+92];
	xor.b32  	%r1048, %r1048, %r833;
	ld.global.u32 	%r834, [%rd9+96];
	xor.b32  	%r1047, %r1047, %r834;
$L__BB0_89:
	and.b32  	%r836, %r798, 32;
	setp.eq.s32 	%p49, %r836, 0;
	@%p49 bra 	$L__BB0_91;
	ld.global.u32 	%r837, [%rd9+100];
	xor.b32  	%r1051, %r1051, %r837;
	ld.global.u32 	%r838, [%rd9+104];
	xor.b32  	%r1050, %r1050, %r838;
	ld.global.u32 	%r839, [%rd9+108];
	xor.b32  	%r1049, %r1049, %r839;
	ld.global.u32 	%r840, [%rd9+112];
	xor.b32  	%r1048, %r1048, %r840;
	ld.global.u32 	%r841, [%rd9+116];
	xor.b32  	%r1047, %r1047, %r841;
$L__BB0_91:
	and.b32  	%r843, %r798, 64;
	setp.eq.s32 	%p50, %r843, 0;
	@%p50 bra 	$L__BB0_93;
	ld.global.u32 	%r844, [%rd9+120];
	xor.b32  	%r1051, %r1051, %r844;
	ld.global.u32 	%r845, [%rd9+124];
	xor.b32  	%r1050, %r1050, %r845;
	ld.global.u32 	%r846, [%rd9+128];
	xor.b32  	%r1049, %r1049, %r846;
	ld.global.u32 	%r847, [%rd9+132];
	xor.b32  	%r1048, %r1048, %r847;
	ld.global.u32 	%r848, [%rd9+136];
	xor.b32  	%r1047, %r1047, %r848;
$L__BB0_93:
	and.b32  	%r850, %r798, 128;
	setp.eq.s32 	%p51, %r850, 0;
	@%p51 bra 	$L__BB0_95;
	ld.global.u32 	%r851, [%rd9+140];
	xor.b32  	%r1051, %r1051, %r851;
	ld.global.u32 	%r852, [%rd9+144];
	xor.b32  	%r1050, %r1050, %r852;
	ld.global.u32 	%r853, [%rd9+148];
	xor.b32  	%r1049, %r1049, %r853;
	ld.global.u32 	%r854, [%rd9+152];
	xor.b32  	%r1048, %r1048, %r854;
	ld.global.u32 	%r855, [%rd9+156];
	xor.b32  	%r1047, %r1047, %r855;
$L__BB0_95:
	and.b32  	%r857, %r798, 256;
	setp.eq.s32 	%p52, %r857, 0;
	@%p52 bra 	$L__BB0_97;
	ld.global.u32 	%r858, [%rd9+160];
	xor.b32  	%r1051, %r1051, %r858;
	ld.global.u32 	%r859, [%rd9+164];
	xor.b32  	%r1050, %r1050, %r859;
	ld.global.u32 	%r860, [%rd9+168];
	xor.b32  	%r1049, %r1049, %r860;
	ld.global.u32 	%r861, [%rd9+172];
	xor.b32  	%r1048, %r1048, %r861;
	ld.global.u32 	%r862, [%rd9+176];
	xor.b32  	%r1047, %r1047, %r862;
$L__BB0_97:
	and.b32  	%r864, %r798, 512;
	setp.eq.s32 	%p53, %r864, 0;
	@%p53 bra 	$L__BB0_99;
	ld.global.u32 	%r865, [%rd9+180];
	xor.b32  	%r1051, %r1051, %r865;
	ld.global.u32 	%r866, [%rd9+184];
	xor.b32  	%r1050, %r1050, %r866;
	ld.global.u32 	%r867, [%rd9+188];
	xor.b32  	%r1049, %r1049, %r867;
	ld.global.u32 	%r868, [%rd9+192];
	xor.b32  	%r1048, %r1048, %r868;
	ld.global.u32 	%r869, [%rd9+196];
	xor.b32  	%r1047, %r1047, %r869;
$L__BB0_99:
	and.b32  	%r871, %r798, 1024;
	setp.eq.s32 	%p54, %r871, 0;
	@%p54 bra 	$L__BB0_101;
	ld.global.u32 	%r872, [%rd9+200];
	xor.b32  	%r1051, %r1051, %r872;
	ld.global.u32 	%r873, [%rd9+204];
	xor.b32  	%r1050, %r1050, %r873;
	ld.global.u32 	%r874, [%rd9+208];
	xor.b32  	%r1049, %r1049, %r874;
	ld.global.u32 	%r875, [%rd9+212];
	xor.b32  	%r1048, %r1048, %r875;
	ld.global.u32 	%r876, [%rd9+216];
	xor.b32  	%r1047, %r1047, %r876;
$L__BB0_101:
	and.b32  	%r878, %r798, 2048;
	setp.eq.s32 	%p55, %r878, 0;
	@%p55 bra 	$L__BB0_103;
	ld.global.u32 	%r879, [%rd9+220];
	xor.b32  	%r1051, %r1051, %r879;
	ld.global.u32 	%r880, [%rd9+224];
	xor.b32  	%r1050, %r1050, %r880;
	ld.global.u32 	%r881, [%rd9+228];
	xor.b32  	%r1049, %r1049, %r881;
	ld.global.u32 	%r882, [%rd9+232];
	xor.b32  	%r1048, %r1048, %r882;
	ld.global.u32 	%r883, [%rd9+236];
	xor.b32  	%r1047, %r1047, %r883;
$L__BB0_103:
	and.b32  	%r885, %r798, 4096;
	setp.eq.s32 	%p56, %r885, 0;
	@%p56 bra 	$L__BB0_105;
	ld.global.u32 	%r886, [%rd9+240];
	xor.b32  	%r1051, %r1051, %r886;
	ld.global.u32 	%r887, [%rd9+244];
	xor.b32  	%r1050, %r1050, %r887;
	ld.global.u32 	%r888, [%rd9+248];
	xor.b32  	%r1049, %r1049, %r888;
	ld.global.u32 	%r889, [%rd9+252];
	xor.b32  	%r1048, %r1048, %r889;
	ld.global.u32 	%r890, [%rd9+256];
	xor.b32  	%r1047, %r1047, %r890;
$L__BB0_105:
	and.b32  	%r892, %r798, 8192;
	setp.eq.s32 	%p57, %r892, 0;
	@%p57 bra 	$L__BB0_107;
	ld.global.u32 	%r893, [%rd9+260];
	xor.b32  	%r1051, %r1051, %r893;
	ld.global.u32 	%r894, [%rd9+264];
	xor.b32  	%r1050, %r1050, %r894;
	ld.global.u32 	%r895, [%rd9+268];
	xor.b32  	%r1049, %r1049, %r895;
	ld.global.u32 	%r896, [%rd9+272];
	xor.b32  	%r1048, %r1048, %r896;
	ld.global.u32 	%r897, [%rd9+276];
	xor.b32  	%r1047, %r1047, %r897;
$L__BB0_107:
	and.b32  	%r899, %r798, 16384;
	setp.eq.s32 	%p58, %r899, 0;
	@%p58 bra 	$L__BB0_109;
	ld.global.u32 	%r900, [%rd9+280];
	xor.b32  	%r1051, %r1051, %r900;
	ld.global.u32 	%r901, [%rd9+284];
	xor.b32  	%r1050, %r1050, %r901;
	ld.global.u32 	%r902, [%rd9+288];
	xor.b32  	%r1049, %r1049, %r902;
	ld.global.u32 	%r903, [%rd9+292];
	xor.b32  	%r1048, %r1048, %r903;
	ld.global.u32 	%r904, [%rd9+296];
	xor.b32  	%r1047, %r1047, %r904;
$L__BB0_109:
	and.b32  	%r906, %r798, 32768;
	setp.eq.s32 	%p59, %r906, 0;
	@%p59 bra 	$L__BB0_111;
	ld.global.u32 	%r907, [%rd9+300];
	xor.b32  	%r1051, %r1051, %r907;
	ld.global.u32 	%r908, [%rd9+304];
	xor.b32  	%r1050, %r1050, %r908;
	ld.global.u32 	%r909, [%rd9+308];
	xor.b32  	%r1049, %r1049, %r909;
	ld.global.u32 	%r910, [%rd9+312];
	xor.b32  	%r1048, %r1048, %r910;
	ld.global.u32 	%r911, [%rd9+316];
	xor.b32  	%r1047, %r1047, %r911;
$L__BB0_111:
	add.s32 	%r1230, %r1230, 16;
	setp.ne.s32 	%p60, %r1230, 32;
	@%p60 bra 	$L__BB0_79;
	mad.lo.s32 	%r912, %r1224, -31, %r370;
	add.s32 	%r1224, %r912, 1;
	setp.ne.s32 	%p61, %r1224, 5;
	@%p61 bra 	$L__BB0_78;
	st.local.u32 	[%rd1+4], %r1051;
	st.local.v2.u32 	[%rd1+8], {%r1050, %r1049};
	st.local.v2.u32 	[%rd1+16], {%r1048, %r1047};
$L__BB0_114:
	shr.u64 	%rd53, %rd4, 2;
	add.s32 	%r1034, %r1034, 1;
	setp.gt.u64 	%p62, %rd4, 3;
	@%p62 bra 	$L__BB0_2;
$L__BB0_115:
	ld.param.u64 	%rd52, [_Z14generatePointsP5PointP5Colorl_param_2];
	mov.f32 	%f1, 0f3F800000;
	mov.f32 	%f2, 0f00000000;
	st.local.v4.f32 	[%rd2], {%f2, %f2, %f2, %f1};
	mov.f32 	%f3, 0f3F5DB3D7;
	mov.f32 	%f4, 0f3F000000;
	st.local.v4.f32 	[%rd2+16], {%f2, %f2, %f4, %f3};
	mov.f32 	%f5, 0f3F5105EC;
	mov.f32 	%f6, 0f3E93CD3A;
	st.local.v4.f32 	[%rd2+32], {%f2, %f4, %f6, %f5};
	shr.u32 	%r913, %r1051, 2;
	xor.b32  	%r914, %r913, %r1051;
	shl.b32 	%r915, %r1047, 4;
	shl.b32 	%r916, %r914, 1;
	xor.b32  	%r917, %r916, %r915;
	xor.b32  	%r550, %r917, %r914;
	setp.le.u64 	%p63, %rd52, %rd3;
	@%p63 bra 	$L__BB0_117;
	xor.b32  	%r918, %r550, %r1047;
	shr.u32 	%r919, %r1050, 2;
	xor.b32  	%r920, %r919, %r1050;
	shl.b32 	%r921, %r920, 1;
	shl.b32 	%r922, %r918, 4;
	xor.b32  	%r923, %r921, %r922;
	xor.b32  	%r924, %r923, %r920;
	xor.b32  	%r925, %r924, %r918;
	shr.u32 	%r926, %r1049, 2;
	xor.b32  	%r927, %r926, %r1049;
	shl.b32 	%r928, %r927, 1;
	shl.b32 	%r929, %r925, 4;
	xor.b32  	%r930, %r928, %r929;
	xor.b32  	%r931, %r930, %r927;
	xor.b32  	%r932, %r931, %r925;
	add.s32 	%r933, %r1, -637045913;
	add.s32 	%r934, %r1, %r918;
	add.s32 	%r935, %r934, -637770787;
	cvt.rn.f32.u32 	%f7, %r935;
	fma.rn.f32 	%f8, %f7, 0f2F800000, 0f2F000000;
	add.s32 	%r936, %r1, %r925;
	add.s32 	%r937, %r936, -637408350;
	cvt.rn.f32.u32 	%f9, %r937;
	fma.rn.f32 	%f10, %f9, 0f2F800000, 0f2F000000;
	add.s32 	%r938, %r932, %r933;
	cvt.rn.f32.u32 	%f11, %r938;
	fma.rn.f32 	%f12, %f11, 0f2F800000, 0f2F000000;
	shr.u32 	%r939, %r1048, 2;
	xor.b32  	%r940, %r939, %r1048;
	shl.b32 	%r941, %r932, 4;
	shl.b32 	%r942, %r940, 1;
	xor.b32  	%r943, %r942, %r941;
	xor.b32  	%r944, %r943, %r940;
	xor.b32  	%r945, %r944, %r932;
	add.s32 	%r946, %r945, %r1;
	and.b32  	%r947, %r946, 3;
	mul.wide.u32 	%rd27, %r947, 12;
	add.s64 	%rd28, %rd2, %rd27;
	ld.local.f32 	%f13, [%rd28];
	add.f32 	%f14, %f8, %f13;
	ld.local.f32 	%f15, [%rd28+4];
	add.f32 	%f16, %f10, %f15;
	ld.local.f32 	%f17, [%rd28+8];
	add.f32 	%f18, %f12, %f17;
	shr.u32 	%r948, %r1047, 2;
	xor.b32  	%r949, %r948, %r1047;
	shl.b32 	%r950, %r945, 4;
	shl.b32 	%r951, %r949, 1;
	xor.b32  	%r952, %r951, %r950;
	xor.b32  	%r953, %r952, %r949;
	xor.b32  	%r954, %r953, %r945;
	xor.b32  	%r955, %r933, 2;
	add.s32 	%r956, %r954, %r955;
	and.b32  	%r957, %r956, 3;
	mul.wide.u32 	%rd29, %r957, 12;
	add.s64 	%rd30, %rd2, %rd29;
	ld.local.f32 	%f19, [%rd30];
	fma.rn.f32 	%f20, %f14, 0f3F000000, %f19;
	ld.local.f32 	%f21, [%rd30+4];
	fma.rn.f32 	%f22, %f16, 0f3F000000, %f21;
	ld.local.f32 	%f23, [%rd30+8];
	fma.rn.f32 	%f24, %f18, 0f3F000000, %f23;
	shr.u32 	%r958, %r918, 2;
	xor.b32  	%r959, %r958, %r918;
	shl.b32 	%r960, %r954, 4;
	shl.b32 	%r961, %r959, 1;
	xor.b32  	%r962, %r961, %r960;
	xor.b32  	%r963, %r962, %r959;
	xor.b32  	%r964, %r963, %r954;
	add.s32 	%r965, %r1, -637045910;
	add.s32 	%r966, %r964, %r965;
	and.b32  	%r967, %r966, 3;
	mul.wide.u32 	%rd31, %r967, 12;
	add.s64 	%rd32, %rd2, %rd31;
	ld.local.f32 	%f25, [%rd32];
	fma.rn.f32 	%f26, %f20, 0f3F000000, %f25;
	ld.local.f32 	%f27, [%rd32+4];
	fma.rn.f32 	%f28, %f22, 0f3F000000, %f27;
	ld.local.f32 	%f29, [%rd32+8];
	fma.rn.f32 	%f30, %f24, 0f3F000000, %f29;
	shr.u32 	%r968, %r925, 2;
	xor.b32  	%r969, %r968, %r925;
	shl.b32 	%r970, %r964, 4;
	shl.b32 	%r971, %r969, 1;
	xor.b32  	%r972, %r971, %r970;
	xor.b32  	%r973, %r972, %r969;
	xor.b32  	%r974, %r973, %r964;
	add.s32 	%r975, %r974, %r933;
	and.b32  	%r976, %r975, 3;
	mul.wide.u32 	%rd33, %r976, 12;
	add.s64 	%rd34, %rd2, %rd33;
	ld.local.f32 	%f31, [%rd34];
	fma.rn.f32 	%f32, %f26, 0f3F000000, %f31;
	ld.local.f32 	%f33, [%rd34+4];
	fma.rn.f32 	%f34, %f28, 0f3F000000, %f33;
	ld.local.f32 	%f35, [%rd34+8];
	fma.rn.f32 	%f36, %f30, 0f3F000000, %f35;
	shr.u32 	%r977, %r932, 2;
	xor.b32  	%r978, %r977, %r932;
	shl.b32 	%r979, %r974, 4;
	shl.b32 	%r980, %r978, 1;
	xor.b32  	%r981, %r980, %r979;
	xor.b32  	%r982, %r981, %r978;
	xor.b32  	%r983, %r982, %r974;
	add.s32 	%r984, %r983, %r1;
	and.b32  	%r985, %r984, 3;
	mul.wide.u32 	%rd35, %r985, 12;
	add.s64 	%rd36, %rd2, %rd35;
	ld.local.f32 	%f37, [%rd36];
	fma.rn.f32 	%f38, %f32, 0f3F000000, %f37;
	ld.local.f32 	%f39, [%rd36+4];
	fma.rn.f32 	%f40, %f34, 0f3F000000, %f39;
	ld.local.f32 	%f41, [%rd36+8];
	fma.rn.f32 	%f42, %f36, 0f3F000000, %f41;
	shr.u32 	%r986, %r945, 2;
	xor.b32  	%r987, %r986, %r945;
	shl.b32 	%r988, %r983, 4;
	shl.b32 	%r989, %r987, 1;
	xor.b32  	%r990, %r989, %r988;
	xor.b32  	%r991, %r990, %r987;
	xor.b32  	%r992, %r991, %r983;
	add.s32 	%r993, %r992, %r955;
	and.b32  	%r994, %r993, 3;
	mul.wide.u32 	%rd37, %r994, 12;
	add.s64 	%rd38, %rd2, %rd37;
	ld.local.f32 	%f43, [%rd38];
	fma.rn.f32 	%f44, %f38, 0f3F000000, %f43;
	ld.local.f32 	%f45, [%rd38+4];
	fma.rn.f32 	%f46, %f40, 0f3F000000, %f45;
	ld.local.f32 	%f47, [%rd38+8];
	fma.rn.f32 	%f48, %f42, 0f3F000000, %f47;
	shr.u32 	%r995, %r954, 2;
	xor.b32  	%r996, %r995, %r954;
	shl.b32 	%r997, %r992, 4;
	shl.b32 	%r998, %r996, 1;
	xor.b32  	%r999, %r998, %r997;
	xor.b32  	%r1000, %r999, %r996;
	xor.b32  	%r1001, %r1000, %r992;
	add.s32 	%r1002, %r1001, %r965;
	and.b32  	%r1003, %r1002, 3;
	mul.wide.u32 	%rd39, %r1003, 12;
	add.s64 	%rd40, %rd2, %rd39;
	ld.local.f32 	%f49, [%rd40];
	fma.rn.f32 	%f50, %f44, 0f3F000000, %f49;
	ld.local.f32 	%f51, [%rd40+4];
	fma.rn.f32 	%f52, %f46, 0f3F000000, %f51;
	ld.local.f32 	%f53, [%rd40+8];
	fma.rn.f32 	%f54, %f48, 0f3F000000, %f53;
	shr.u32 	%r1004, %r964, 2;
	xor.b32  	%r1005, %r1004, %r964;
	shl.b32 	%r1006, %r1001, 4;
	shl.b32 	%r1007, %r1005, 1;
	xor.b32  	%r1008, %r1007, %r1006;
	xor.b32  	%r1009, %r1008, %r1005;
	xor.b32  	%r1010, %r1009, %r1001;
	add.s32 	%r1011, %r1010, %r933;
	and.b32  	%r1012, %r1011, 3;
	mul.wide.u32 	%rd41, %r1012, 12;
	add.s64 	%rd42, %rd2, %rd41;
	ld.local.f32 	%f55, [%rd42];
	fma.rn.f32 	%f56, %f50, 0f3F000000, %f55;
	ld.local.f32 	%f57, [%rd42+4];
	fma.rn.f32 	%f58, %f52, 0f3F000000, %f57;
	ld.local.f32 	%f59, [%rd42+8];
	fma.rn.f32 	%f60, %f54, 0f3F000000, %f59;
	shr.u32 	%r1013, %r974, 2;
	xor.b32  	%r1014, %r1013, %r974;
	shl.b32 	%r1015, %r1010, 4;
	shl.b32 	%r1016, %r1014, 1;
	xor.b32  	%r1017, %r1016, %r1015;
	xor.b32  	%r1018, %r1017, %r1014;
	xor.b32  	%r1019, %r1018, %r1010;
	add.s32 	%r1020, %r1019, %r1;
	and.b32  	%r1021, %r1020, 3;
	mul.wide.u32 	%rd43, %r1021, 12;
	add.s64 	%rd44, %rd2, %rd43;
	ld.local.f32 	%f61, [%rd44];
	fma.rn.f32 	%f62, %f56, 0f3F000000, %f61;
	ld.local.f32 	%f63, [%rd44+4];
	fma.rn.f32 	%f64, %f58, 0f3F000000, %f63;
	ld.local.f32 	%f65, [%rd44+8];
	fma.rn.f32 	%f66, %f60, 0f3F000000, %f65;
	shr.u32 	%r1022, %r983, 2;
	xor.b32  	%r1023, %r1022, %r983;
	shl.b32 	%r1024, %r1023, 1;
	xor.b32  	%r1025, %r1024, %r1023;
	xor.b32  	%r1026, %r1025, %r1019;
	add.s32 	%r1027, %r1026, %r955;
	and.b32  	%r1028, %r1027, 3;
	mul.wide.u32 	%rd45, %r1028, 12;
	add.s64 	%rd46, %rd2, %rd45;
	ld.local.f32 	%f67, [%rd46];
	fma.rn.f32 	%f68, %f62, 0f3F000000, %f67;
	mul.f32 	%f69, %f68, 0f3F000000;
	ld.local.f32 	%f70, [%rd46+4];
	fma.rn.f32 	%f71, %f64, 0f3F000000, %f70;
	mul.f32 	%f72, %f71, 0f3F000000;
	ld.local.f32 	%f73, [%rd46+8];
	fma.rn.f32 	%f74, %f66, 0f3F000000, %f73;
	mul.f32 	%f75, %f74, 0f3F000000;
	cvta.to.global.u64 	%rd47, %rd11;
	mul.lo.s64 	%rd48, %rd3, 12;
	add.s64 	%rd49, %rd47, %rd48;
	st.global.f32 	[%rd49], %f69;
	st.global.f32 	[%rd49+4], %f72;
	st.global.f32 	[%rd49+8], %f75;
	cvta.to.global.u64 	%rd50, %rd12;
	add.s64 	%rd51, %rd50, %rd48;
	st.global.f32 	[%rd51], %f75;
	mov.f32 	%f76, 0f3F800000;
	sub.f32 	%f77, %f76, %f75;
	st.global.f32 	[%rd51+4], %f77;
	st.global.f32 	[%rd51+8], %f69;
$L__BB0_117:
	ret;

}


// ===== COMPILED SASS (sm_100) =====

	.target	sm_100

	.elftype	@"ET_EXEC"


//--------------------- .note.nv.tkinfo           --------------------------
	.section	.note.nv.tkinfo,"",@"SHT_NOTE"
	.sectionflags	@"SHF_NOTE_NV_TKINFO"
	.tkinfo
        /*0018*/ 	.word	0x00000002
        /*0030*/ 	.string	""
        /*0030*/ 	.string	"ptxas"
        /*0030*/ 	.string	"Cuda compilation tools, release 13.0, V13.0.88"
        /*0030*/ 	.string	"Build cuda_13.0.r13.0/compiler.36424714_0"
        /*0030*/ 	.string	"-arch sm_100 -m 64 "



//--------------------- .note.nv.cuinfo           --------------------------
	.section	.note.nv.cuinfo,"",@"SHT_NOTE"
	.sectionflags	@"SHF_NOTE_NV_CUINFO"
        /*0018*/ 	.short	0x0002
        /*001a*/ 	.short	0x0064
        /*001c*/ 	.short	0x0082
	.zero		2


//--------------------- .nv.info                  --------------------------
	.section	.nv.info,"",@"SHT_CUDA_INFO"
	.align	4


	//----- nvinfo : EIATTR_REGCOUNT
	.align		4
        /*0000*/ 	.byte	0x04, 0x2f
        /*0002*/ 	.short	(.L_10 - .L_9)
	.align		4
.L_9:
        /*0004*/ 	.word	index@(_Z14generatePointsP5PointP5Colorl)
        /*0008*/ 	.word	0x00000020


	//----- nvinfo : EIATTR_FRAME_SIZE
	.align		4
.L_10:
        /*000c*/ 	.byte	0x04, 0x11
        /*000e*/ 	.short	(.L_12 - .L_11)
	.align		4
.L_11:
        /*0010*/ 	.word	index@(_Z14generatePointsP5PointP5Colorl)
        /*0014*/ 	.word	0x00000060


	//----- nvinfo : EIATTR_MIN_STACK_SIZE
	.align		4
.L_12:
        /*0018*/ 	.byte	0x04, 0x12
        /*001a*/ 	.short	(.L_14 - .L_13)
	.align		4
.L_13:
        /*001c*/ 	.word	index@(_Z14generatePointsP5PointP5Colorl)
        /*0020*/ 	.word	0x00000060
.L_14:


//--------------------- .nv.compat                --------------------------
	.section	.nv.compat,"",@"SHT_CUDA_COMPAT_INFO"
	.align	4
        /*0000*/ 	.byte	0x02, 0x09, 0x00, 0x00, 0x02, 0x02, 0x01, 0x00, 0x02, 0x05, 0x05, 0x00, 0x03, 0x07, 0x01, 0x01
        /*0010*/ 	.byte	0x02, 0x03, 0x00, 0x00, 0x02, 0x06, 0x01, 0x00, 0x04, 0x0b, 0x08, 0x00, 0x09, 0x00, 0x00, 0x00
        /*0020*/ 	.byte	0x00, 0x00, 0x00, 0x00


//--------------------- .nv.info._Z14generatePointsP5PointP5Colorl --------------------------
	.section	.nv.info._Z14generatePointsP5PointP5Colorl,"",@"SHT_CUDA_INFO"
	.sectionflags	@""
	.align	4


	//----- nvinfo : EIATTR_CUDA_API_VERSION
	.align		4
        /*0000*/ 	.byte	0x04, 0x37
        /*0002*/ 	.short	(.L_16 - .L_15)
.L_15:
        /*0004*/ 	.word	0x00000082


	//----- nvinfo : EIATTR_KPARAM_INFO
	.align		4
.L_16:
        /*0008*/ 	.byte	0x04, 0x17
        /*000a*/ 	.short	(.L_18 - .L_17)
.L_17:
        /*000c*/ 	.word	0x00000000
        /*0010*/ 	.short	0x0002
        /*0012*/ 	.short	0x0010
        /*0014*/ 	.byte	0x00, 0xf0, 0x21, 0x00


	//----- nvinfo : EIATTR_KPARAM_INFO
	.align		4
.L_18:
        /*0018*/ 	.byte	0x04, 0x17
        /*001a*/ 	.short	(.L_20 - .L_19)
.L_19:
        /*001c*/ 	.word	0x00000000
        /*0020*/ 	.short	0x0001
        /*0022*/ 	.short	0x0008
        /*0024*/ 	.byte	0x00, 0xf5, 0x21, 0x00


	//----- nvinfo : EIATTR_KPARAM_INFO
	.align		4
.L_20:
        /*0028*/ 	.byte	0x04, 0x17
        /*002a*/ 	.short	(.L_22 - .L_21)
.L_21:
        /*002c*/ 	.word	0x00000000
        /*0030*/ 	.short	0x0000
        /*0032*/ 	.short	0x0000
        /*0034*/ 	.byte	0x00, 0xf5, 0x21, 0x00


	//----- nvinfo : EIATTR_SPARSE_MMA_MASK
	.align		4
.L_22:
        /*0038*/ 	.byte	0x03, 0x50
        /*003a*/ 	.short	0x0000


	//----- nvinfo : EIATTR_MAXREG_COUNT
	.align		4
        /*003c*/ 	.byte	0x03, 0x1b
        /*003e*/ 	.short	0x00ff


	//----- nvinfo : EIATTR_MERCURY_ISA_VERSION
	.align		4
        /*0040*/ 	.byte	0x03, 0x5f
        /*0042*/ 	.short	0x0101


	//----- nvinfo : EIATTR_VRC_CTA_INIT_COUNT
	.align		4
        /*0044*/ 	.byte	0x02, 0x4a
	.zero		1
	.zero		1


	//----- nvinfo : EIATTR_EXIT_INSTR_OFFSETS
	.align		4
        /*0048*/ 	.byte	0x04, 0x1c
        /*004a*/ 	.short	(.L_24 - .L_23)


	//   ....[0]....
.L_23:
        /*004c*/ 	.word	0x00002800


	//   ....[1]....
        /*0050*/ 	.word	0x00003420


	//----- nvinfo : EIATTR_CRS_STACK_SIZE
	.align		4
.L_24:
        /*0054*/ 	.byte	0x04, 0x1e
        /*0056*/ 	.short	(.L_26 - .L_25)
.L_25:
        /*0058*/ 	.word	0x00000000


	//----- nvinfo : EIATTR_CBANK_PARAM_SIZE
	.align		4
.L_26:
        /*005c*/ 	.byte	0x03, 0x19
        /*005e*/ 	.short	0x0018


	//----- nvinfo : EIATTR_PARAM_CBANK
	.align		4
        /*0060*/ 	.byte	0x04, 0x0a
        /*0062*/ 	.short	(.L_28 - .L_27)
	.align		4
.L_27:
        /*0064*/ 	.word	index@(.nv.constant0._Z14generatePointsP5PointP5Colorl)
        /*0068*/ 	.short	0x0380
        /*006a*/ 	.short	0x0018


	//----- nvinfo : EIATTR_SW_WAR
	.align		4
.L_28:
        /*006c*/ 	.byte	0x04, 0x36
        /*006e*/ 	.short	(.L_30 - .L_29)
.L_29:
        /*0070*/ 	.word	0x00000008
.L_30:


//--------------------- .nv.callgraph             --------------------------
	.section	.nv.callgraph,"",@"SHT_CUDA_CALLGRAPH"
	.align	4
	.sectionentsize	8
	.align		4
        /*0000*/ 	.word	0x00000000
	.align		4
        /*0004*/ 	.word	0xffffffff
	.align		4
        /*0008*/ 	.word	0x00000000
	.align		4
        /*000c*/ 	.word	0xfffffffe
	.align		4
        /*0010*/ 	.word	0x00000000
	.align		4
        /*0014*/ 	.word	0xfffffffd
	.align		4
        /*0018*/ 	.word	0x00000000
	.align		4
        /*001c*/ 	.word	0xfffffffc


//--------------------- .nv.constant4             --------------------------
	.section	.nv.constant4,"a",@progbits
	.align	8
	.align		8
.nv.constant4:
        /*0000*/ 	.dword	precalc_xorwow_matrix
	.align		8
        /*0008*/ 	.dword	precalc_xorwow_offset_matrix
	.align		8
        /*0010*/ 	.dword	mrg32k3aM1
	.align		8
        /*0018*/ 	.dword	mrg32k3aM2
	.align		8
        /*0020*/ 	.dword	mrg32k3aM1SubSeq
	.align		8
        /*0028*/ 	.dword	mrg32k3aM2SubSeq
	.align		8
        /*0030*/ 	.dword	mrg32k3aM1Seq
	.align		8
        /*0038*/ 	.dword	mrg32k3aM2Seq


//--------------------- .nv.constant3             --------------------------
	.section	.nv.constant3,"a",@progbits
	.align	8
.nv.constant3:
	.type		__cr_lgamma_table,@object
	.size		__cr_lgamma_table,(.L_8 - __cr_lgamma_table)
__cr_lgamma_table:
        /*0000*/ 	.byte	0x00, 0x00, 0x00, 0x00, 0x00, 0x00, 0x00, 0x00, 0x00, 0x00, 0x00, 0x00, 0x00, 0x00, 0x00, 0x00
        /*0010*/ 	.byte	0xef, 0x39, 0xfa, 0xfe, 0x42, 0x2e, 0xe6, 0x3f, 0x02, 0x20, 0x2a, 0xfa, 0x0b, 0xab, 0xfc, 0x3f
        /*0020*/ 	.byte	0xf9, 0x2c, 0x92, 0x7c, 0xa7, 0x6c, 0x09, 0x40, 0xc9, 0x79, 0x44, 0x3c, 0x64, 0x26, 0x13, 0x40
        /*0030*/ 	.byte	0xca, 0x01, 0xcf, 0x3a, 0x27, 0x51, 0x1a, 0x40, 0x30, 0xcc, 0x2d, 0xf3, 0xe1, 0x0c, 0x21, 0x40
        /*0040*/ 	.byte	0x0d, 0xb7, 0xfc, 0x82, 0x8e, 0x35, 0x25, 0x40
.L_8:


//--------------------- .text._Z14generatePointsP5PointP5Colorl --------------------------
	.section	.text._Z14generatePointsP5PointP5Colorl,"ax",@progbits
	.align	128
        .global         _Z14generatePointsP5PointP5Colorl
        .type           _Z14generatePointsP5PointP5Colorl,@function
        .size           _Z14generatePointsP5PointP5Colorl,(.L_x_12 - _Z14generatePointsP5PointP5Colorl)
        .other          _Z14generatePointsP5PointP5Colorl,@"STO_CUDA_ENTRY STV_DEFAULT"
_Z14generatePointsP5PointP5Colorl:
.text._Z14generatePointsP5PointP5Colorl:
[----:B------:R-:W0:Y:S01]  /*0000*/  LDC R1, c[0x0][0x37c] ;  /* 0x0000df00ff017b82 */ /* 0x000e220000000800 */
[----:B------:R-:W1:Y:S07]  /*0010*/  S2R R3, SR_TID.X ;  /* 0x0000000000037919 */ /* 0x000e6e0000002100 */
[----:B------:R-:W1:Y:S01]  /*0020*/  S2UR UR4, SR_CTAID.X ;  /* 0x00000000000479c3 */ /* 0x000e620000002500 */
[----:B0-----:R-:W-:Y:S01]  /*0030*/  VIADD R1, R1, 0xffffffa0 ;  /* 0xffffffa001017836 */ /* 0x001fe20000000000 */
[----:B------:R-:W0:Y:S01]  /*0040*/  LDCU.64 UR6, c[0x0][0x358] ;  /* 0x00006b00ff0677ac */ /* 0x000e220008000a00 */
[----:B------:R-:W-:Y:S01]  /*0050*/  IMAD.MOV.U32 R7, RZ, RZ, -0x75bd8fc ;  /* 0xf8a42704ff077424 */ /* 0x000fe200078e00ff */
[----:B------:R-:W-:Y:S01]  /*0060*/  BSSY.RECONVERGENT B0, `(.L_x_0) ;  /* 0x0000264000007945 */ /* 0x000fe20003800200 */
[----:B------:R-:W-:-:S02]  /*0070*/  IMAD.MOV.U32 R10, RZ, RZ, -0x23270784 ;  /* 0xdcd8f87cff0a7424 */ /* 0x000fc400078e00ff */
[----:B------:R-:W-:Y:S01]  /*0080*/  IMAD.MOV.U32 R8, RZ, RZ, -0x23270784 ;  /* 0xdcd8f87cff087424 */ /* 0x000fe200078e00ff */
[----:B------:R-:W1:Y:S02]  /*0090*/  LDC R20, c[0x0][0x360] ;  /* 0x0000d800ff147b82 */ /* 0x000e640000000800 */
[----:B-1----:R-:W-:Y:S02]  /*00a0*/  IMAD R20, R20, UR4, R3 ;  /* 0x0000000414147c24 */ /* 0x002fe4000f8e0203 */
[----:B------:R-:W-:-:S03]  /*00b0*/  IMAD.MOV.U32 R3, RZ, RZ, -0x75bd8fc ;  /* 0xf8a42704ff037424 */ /* 0x000fc600078e00ff */
[C---:B------:R-:W-:Y:S02]  /*00c0*/  LOP3.LUT R0, R20.reuse, 0xaad26b49, RZ, 0x3c, !PT ;  /* 0xaad26b4914007812 */ /* 0x040fe400078e3cff */
[----:B------:R-:W-:-:S03]  /*00d0*/  ISETP.NE.AND P0, PT, R20, RZ, PT ;  /* 0x000000ff1400720c */ /* 0x000fc60003f05270 */
[----:B------:R-:W-:-:S04]  /*00e0*/  IMAD R0, R0, 0x4182bed5, RZ ;  /* 0x4182bed500007824 */ /* 0x000fc800078e02ff */
[C---:B------:R-:W-:Y:S01]  /*00f0*/  VIADD R9, R0.reuse, 0x583f19 ;  /* 0x00583f1900097836 */ /* 0x040fe20000000000 */
[C---:B------:R-:W-:Y:S01]  /*0100*/  LOP3.LUT R2, R0.reuse, 0x159a55e5, RZ, 0x3c, !PT ;  /* 0x159a55e500027812 */ /* 0x040fe200078e3cff */
[C---:B------:R-:W-:Y:S02]  /*0110*/  VIADD R4, R0.reuse, 0xd9f6dc18 ;  /* 0xd9f6dc1800047836 */ /* 0x040fe40000000000 */
[----:B------:R-:W-:Y:S02]  /*0120*/  VIADD R5, R0, 0x75bcd15 ;  /* 0x075bcd1500057836 */ /* 0x000fe40000000000 */
[----:B------:R-:W-:Y:S02]  /*0130*/  IMAD.MOV.U32 R6, RZ, RZ, R2 ;  /* 0x000000ffff067224 */ /* 0x000fe400078e0002 */
[----:B------:R-:W-:Y:S02]  /*0140*/  IMAD.MOV.U32 R11, RZ, RZ, R9 ;  /* 0x000000ffff0b7224 */ /* 0x000fe400078e0009 */
[----:B------:R-:W-:Y:S01]  /*0150*/  VIADD R0, R1, 0x30 ;  /* 0x0000003001007836 */ /* 0x000fe20000000000 */
[----:B------:R1:W-:Y:S04]  /*0160*/  STL.128 [R1], R4 ;  /* 0x0000000401007387 */ /* 0x0003e80000100c00 */
[----:B------:R1:W-:Y:S01]  /*0170*/  STL.64 [R1+0x10], R10 ;  /* 0x0000100a01007387 */ /* 0x0003e20000100a00 */
[----:B0-----:R-:W-:Y:S05]  /*0180*/  @!P0 BRA `(.L_x_1) ;  /* 0x0000002400448947 */ /* 0x001fea0003800000 */
[----:B------:R-:W-:Y:S02]  /*0190*/  IMAD.MOV.U32 R14, RZ, RZ, RZ ;  /* 0x000000ffff0e7224 */ /* 0x000fe400078e00ff */
[----:B------:R-:W-:Y:S02]  /*01a0*/  IMAD.MOV.U32 R13, RZ, RZ, R20 ;  /* 0x000000ffff0d7224 */ /* 0x000fe400078e0014 */
[----:B------:R-:W-:Y:S02]  /*01b0*/  IMAD.MOV.U32 R12, RZ, RZ, RZ ;  /* 0x000000ffff0c7224 */ /* 0x000fe400078e00ff */
[----:B------:R-:W-:Y:S02]  /*01c0*/  IMAD.MOV.U32 R3, RZ, RZ, -0x75bd8fc ;  /* 0xf8a42704ff037424 */ /* 0x000fe400078e00ff */
[----:B------:R-:W-:-:S07]  /*01d0*/  IMAD.MOV.U32 R8, RZ, RZ, -0x23270784 ;  /* 0xdcd8f87cff087424 */ /* 0x000fce00078e00ff */
.L_x_10:
[----:B-1----:R-:W-:Y:S01]  /*01e0*/  LOP3.LUT R4, R13, 0x3, RZ, 0xc0, !PT ;  /* 0x000000030d047812 */ /* 0x002fe200078ec0ff */
[----:B------:R-:W-:Y:S03]  /*01f0*/  BSSY.RECONVERGENT B1, `(.L_x_2) ;  /* 0x0000244000017945 */ /* 0x000fe60003800200 */
[----:B------:R-:W-:-:S04]  /*0200*/  ISETP.NE.U32.AND P0, PT, R4, RZ, PT ;  /* 0x000000ff0400720c */ /* 0x000fc80003f05070 */
[----:B------:R-:W-:-:S13]  /*0210*/  ISETP.NE.AND.EX P0, PT, RZ, RZ, PT, P0 ;  /* 0x000000ffff00720c */ /* 0x000fda0003f05300 */
[----:B0-----:R-:W-:Y:S05]  /*0220*/  @!P0 BRA `(.L_x_3) ;  /* 0x0000002400008947 */ /* 0x001fea0003800000 */
[----:B------:R-:W0:Y:S01]  /*0230*/  LDC.64 R6, c[0x4][RZ] ;  /* 0x01000000ff067b82 */ /* 0x000e220000000a00 */
[----:B------:R-:W-:Y:S02]  /*0240*/  CS2R R4, SRZ ;  /* 0x0000000000047805 */ /* 0x000fe4000001ff00 */
[----:B------:R-:W-:Y:S02]  /*0250*/  CS2R R8, SRZ ;  /* 0x0000000000087805 */ /* 0x000fe4000001ff00 */
[----:B------:R-:W-:Y:S01]  /*0260*/  CS2R R2, SRZ ;  /* 0x0000000000027805 */ /* 0x000fe2000001ff00 */
[----:B0-----:R-:W-:-:S07]  /*0270*/  IMAD.WIDE.U32 R6, R14, 0xc80, R6 ;  /* 0x00000c800e067825 */ /* 0x001fce00078e0006 */
.L_x_5:
[----:B------:R-:W-:-:S06]  /*0280*/  IMAD R15, R4, 0x4, R1 ;  /* 0x00000004040f7824 */ /* 0x000fcc00078e0201 */
[----:B------:R-:W5:Y:S01]  /*0290*/  LDL R15, [R15+0x4] ;  /* 0x000004000f0f7983 */ /* 0x000f620000100800 */
[----:B------:R-:W-:-:S05]  /*02a0*/  UMOV UR4, URZ ;  /* 0x000000ff00047c82 */ /* 0x000fca0008000000 */
.L_x_4:
[----:B-----5:R-:W-:Y:S01]  /*02b0*/  SHF.R.U32.HI R21, RZ, UR4, R15 ;  /* 0x00000004ff157c19 */ /* 0x020fe2000801160f */
[----:B------:R-:W-:-:S03]  /*02c0*/  IMAD.SHL.U32 R10, R4, 0x20, RZ ;  /* 0x00000020040a7824 */ /* 0x000fc600078e00ff */
[----:B------:R-:W-:Y:S01]  /*02d0*/  LOP3.LUT R11, R21, 0x1, RZ, 0xc0, !PT ;  /* 0x00000001150b7812 */ /* 0x000fe200078ec0ff */
[----:B------:R-:W-:-:S03]  /*02e0*/  VIADD R10, R10, UR4 ;  /* 0x000000040a0a7c36 */ /* 0x000fc60008000000 */
[----:B------:R-:W-:Y:S01]  /*02f0*/  ISETP.NE.U32.AND P0, PT, R11, 0x1, PT ;  /* 0x000000010b00780c */ /* 0x000fe20003f05070 */
[----:B------:R-:W-:-:S03]  /*0300*/  IMAD R11, R10, 0x5, RZ ;  /* 0x000000050a0b7824 */ /* 0x000fc600078e02ff */
[----:B------:R-:W-:Y:S01]  /*0310*/  R2P PR, R21, 0x7e ;  /* 0x0000007e15007804 */ /* 0x000fe20000000000 */
[----:B------:R-:W-:-:S08]  /*0320*/  IMAD.WIDE.U32 R10, R11, 0x4, R6 ;  /* 0x000000040b0a7825 */ /* 0x000fd000078e0006 */
[----:B------:R-:W2:Y:S04]  /*0330*/  @!P0 LDG.E R18, desc[UR6][R10.64+0x10] ;  /* 0x000010060a128981 */ /* 0x000ea8000c1e1900 */
[----:B------:R-:W3:Y:S04]  /*0340*/  @P1 LDG.E R22, desc[UR6][R10.64+0x24] ;  /* 0x000024060a161981 */ /* 0x000ee8000c1e1900 */
[----:B------:R-:W4:Y:S04]  /*0350*/  @P2 LDG.E R24, desc[UR6][R10.64+0x38] ;  /* 0x000038060a182981 */ /* 0x000f28000c1e1900 */
[----:B------:R-:W4:Y:S04]  /*0360*/  @P3 LDG.E R26, desc[UR6][R10.64+0x4c] ;  /* 0x00004c060a1a3981 */ /* 0x000f28000c1e1900 */
[----:B------:R-:W4:Y:S04]  /*0370*/  @!P0 LDG.E R16, desc[UR6][R10.64+0x8] ;  /* 0x000008060a108981 */ /* 0x000f28000c1e1900 */
[----:B------:R-:W4:Y:S04]  /*0380*/  @P4 LDG.E R28, desc[UR6][R10.64+0x60] ;  /* 0x000060060a1c4981 */ /* 0x000f28000c1e1900 */
[----:B------:R-:W4:Y:S04]  /*0390*/  @!P0 LDG.E R17, desc[UR6][R10.64+0x4] ;  /* 0x000004060a118981 */ /* 0x000f28000c1e1900 */
[----:B------:R-:W4:Y:S04]  /*03a0*/  @P5 LDG.E R19, desc[UR6][R10.64+0x74] ;  /* 0x000074060a135981 */ /* 0x000f28000c1e1900 */
[----:B------:R-:W4:Y:S04]  /*03b0*/  @P1 LDG.E R23, desc[UR6][R10.64+0x20] ;  /* 0x000020060a171981 */ /* 0x000f28000c1e1900 */
[----:B------:R-:W4:Y:S01]  /*03c0*/  @P2 LDG.E R25, desc[UR6][R10.64+0x2c] ;  /* 0x00002c060a192981 */ /* 0x000f22000c1e1900 */
[----:B--2---:R-:W-:-:S03]  /*03d0*/  @!P0 LOP3.LUT R9, R9, R18, RZ, 0x3c, !PT ;  /* 0x0000001209098212 */ /* 0x004fc600078e3cff */
[----:B------:R-:W2:Y:S01]  /*03e0*/  @P1 LDG.E R18, desc[UR6][R10.64+0x14] ;  /* 0x000014060a121981 */ /* 0x000ea2000c1e1900 */
[----:B---3--:R-:W-:-:S03]  /*03f0*/  @P1 LOP3.LUT R9, R9, R22, RZ, 0x3c, !PT ;  /* 0x0000001609091212 */ /* 0x008fc600078e3cff */
[----:B------:R-:W3:Y:S01]  /*0400*/  @P1 LDG.E R22, desc[UR6][R10.64+0x1c] ;  /* 0x00001c060a161981 */ /* 0x000ee2000c1e1900 */
[----:B----4-:R-:W-:-:S03]  /*0410*/  @P2 LOP3.LUT R9, R9, R24, RZ, 0x3c, !PT ;  /* 0x0000001809092212 */ /* 0x010fc600078e3cff */
[----:B------:R-:W4:Y:S01]  /*0420*/  @P6 LDG.E R24, desc[UR6][R10.64+0x88] ;  /* 0x000088060a186981 */ /* 0x000f22000c1e1900 */
[----:B------:R-:W-:Y:S02]  /*0430*/  @P3 LOP3.LUT R9, R9, R26, RZ, 0x3c, !PT ;  /* 0x0000001a09093212 */ /* 0x000fe400078e3cff */
[----:B------:R-:W-:Y:S02]  /*0440*/  @!P0 LOP3.LUT R3, R3, R16, RZ, 0x3c, !PT ;  /* 0x0000001003038212 */ /* 0x000fe400078e3cff */
[----:B------:R-:W2:Y:S01]  /*0450*/  @!P0 LDG.E R16, desc[UR6][R10.64] ;  /* 0x000000060a108981 */ /* 0x000ea2000c1e1900 */
[----:B------:R-:W-:Y:S02]  /*0460*/  @P4 LOP3.LUT R9, R9, R28, RZ, 0x3c, !PT ;  /* 0x0000001c09094212 */ /* 0x000fe400078e3cff */
[----:B------:R-:W-:Y:S02]  /*0470*/  @!P0 LOP3.LUT R2, R2, R17, RZ, 0x3c, !PT ;  /* 0x0000001102028212 */ /* 0x000fe400078e3cff */
[----:B------:R-:W2:Y:S01]  /*0480*/  @!P0 LDG.E R17, desc[UR6][R10.64+0xc] ;  /* 0x00000c060a118981 */ /* 0x000ea2000c1e1900 */
[----:B------:R-:W-:-:S03]  /*0490*/  @P5 LOP3.LUT R9, R9, R19, RZ, 0x3c, !PT ;  /* 0x0000001309095212 */ /* 0x000fc600078e3cff */
[----:B------:R-:W2:Y:S01]  /*04a0*/  @P1 LDG.E R19, desc[UR6][R10.64+0x18] ;  /* 0x000018060a131981 */ /* 0x000ea2000c1e1900 */
[----:B---3--:R-:W-:-:S03]  /*04b0*/  @P1 LOP3.LUT R3, R3, R22, RZ, 0x3c, !PT ;  /* 0x0000001603031212 */ /* 0x008fc600078e3cff */
[----:B------:R-:W3:Y:S01]  /*04c0*/  @P3 LDG.E R22, desc[UR6][R10.64+0x3c] ;  /* 0x00003c060a163981 */ /* 0x000ee2000c1e1900 */
[----:B----4-:R-:W-:-:S03]  /*04d0*/  @P6 LOP3.LUT R9, R9, R24, RZ, 0x3c, !PT ;  /* 0x0000001809096212 */ /* 0x010fc600078e3cff */
[----:B------:R-:W4:Y:S01]  /*04e0*/  @P3 LDG.E R24, desc[UR6][R10.64+0x44] ;  /* 0x000044060a183981 */ /* 0x000f22000c1e1900 */
[----:B--2---:R-:W-:-:S03]  /*04f0*/  @!P0 LOP3.LUT R5, R5, R16, RZ, 0x3c, !PT ;  /* 0x0000001005058212 */ /* 0x004fc600078e3cff */
[----:B------:R-:W2:Y:S01]  /*0500*/  @P2 LDG.E R16, desc[UR6][R10.64+0x28] ;  /* 0x000028060a102981 */ /* 0x000ea2000c1e1900 */
[----:B------:R-:W-:-:S03]  /*0510*/  @P1 LOP3.LUT R5, R5, R18, RZ, 0x3c, !PT ;  /* 0x0000001205051212 */ /* 0x000fc600078e3cff */
[----:B------:R-:W3:Y:S01]  /*0520*/  @P2 LDG.E R18, desc[UR6][R10.64+0x30] ;  /* 0x000030060a122981 */ /* 0x000ee2000c1e1900 */
[----:B------:R-:W-:-:S03]  /*0530*/  @!P0 LOP3.LUT R8, R8, R17, RZ, 0x3c, !PT ;  /* 0x0000001108088212 */ /* 0x000fc600078e3cff */
[----:B------:R-:W4:Y:S01]  /*0540*/  @P2 LDG.E R17, desc[UR6][R10.64+0x34] ;  /* 0x000034060a112981 */ /* 0x000f22000c1e1900 */
[----:B------:R-:W-:Y:S02]  /*0550*/  @P1 LOP3.LUT R2, R2, R19, RZ, 0x3c, !PT ;  /* 0x0000001302021212 */ /* 0x000fe400078e3cff */
[----:B------:R-:W-:Y:S01]  /*0560*/  @P1 LOP3.LUT R8, R8, R23, RZ, 0x3c, !PT ;  /* 0x0000001708081212 */ /* 0x000fe200078e3cff */
[----:B------:R-:W4:Y:S04]  /*0570*/  @P3 LDG.E R19, desc[UR6][R10.64+0x40] ;  /* 0x000040060a133981 */ /* 0x000f28000c1e1900 */
[----:B------:R-:W4:Y:S01]  /*0580*/  @P3 LDG.E R23, desc[UR6][R10.64+0x48] ;  /* 0x000048060a173981 */ /* 0x000f22000c1e1900 */
[----:B------:R-:W-:-:S03]  /*0590*/  @P2 LOP3.LUT R2, R2, R25, RZ, 0x3c, !PT ;  /* 0x0000001902022212 */ /* 0x000fc600078e3cff */
[----:B------:R-:W4:Y:S01]  /*05a0*/  @P4 LDG.E R25, desc[UR6][R10.64+0x54] ;  /* 0x000054060a194981 */ /* 0x000f22000c1e1900 */
[----:B--2---:R-:W-:-:S03]  /*05b0*/  @P2 LOP3.LUT R5, R5, R16, RZ, 0x3c, !PT ;  /* 0x0000001005052212 */ /* 0x004fc600078e3cff */
[----:B------:R-:W2:Y:S01]  /*05c0*/  @P4 LDG.E R16, desc[UR6][R10.64+0x50] ;  /* 0x000050060a104981 */ /* 0x000ea2000c1e1900 */
[----:B---3--:R-:W-:-:S03]  /*05d0*/  @P2 LOP3.LUT R3, R3, R18, RZ, 0x3c, !PT ;  /* 0x0000001203032212 */ /* 0x008fc600078e3cff */
[----:B------:R-:W3:Y:S01]  /*05e0*/  @P4 LDG.E R18, desc[UR6][R10.64+0x58] ;  /* 0x000058060a124981 */ /* 0x000ee2000c1e1900 */
[----:B----4-:R-:W-:-:S03]  /*05f0*/  @P2 LOP3.LUT R8, R8, R17, RZ, 0x3c, !PT ;  /* 0x0000001108082212 */ /* 0x010fc600078e3cff */
[----:B------:R-:W4:Y:S01]  /*0600*/  @P4 LDG.E R17, desc[UR6][R10.64+0x5c] ;  /* 0x00005c060a114981 */ /* 0x000f22000c1e1900 */
[----:B------:R-:W-:Y:S02]  /*0610*/  @P3 LOP3.LUT R3, R3, R24, RZ, 0x3c, !PT ;  /* 0x0000001803033212 */ /* 0x000fe400078e3cff */
[----:B------:R-:W-:Y:S01]  /*0620*/  @P3 LOP3.LUT R2, R2, R19, RZ, 0x3c, !PT ;  /* 0x0000001302023212 */ /* 0x000fe200078e3cff */
[----:B------:R-:W4:Y:S01]  /*0630*/  @P5 LDG.E R24, desc[UR6][R10.64+0x6c] ;  /* 0x00006c060a185981 */ /* 0x000f22000c1e1900 */
[----:B------:R-:W-:Y:S02]  /*0640*/  @P3 LOP3.LUT R5, R5, R22, RZ, 0x3c, !PT ;  /* 0x0000001605053212 */ /* 0x000fe400078e3cff */
[----:B------:R-:W-:Y:S01]  /*0650*/  @P3 LOP3.LUT R8, R8, R23, RZ, 0x3c, !PT ;  /* 0x0000001708083212 */ /* 0x000fe200078e3cff */
[----:B------:R-:W4:Y:S04]  /*0660*/  @P5 LDG.E R19, desc[UR6][R10.64+0x68] ;  /* 0x000068060a135981 */ /* 0x000f28000c1e1900 */
[----:B------:R-:W4:Y:S04]  /*0670*/  @P5 LDG.E R23, desc[UR6][R10.64+0x70] ;  /* 0x000070060a175981 */ /* 0x000f28000c1e1900 */
[----:B------:R-:W4:Y:S01]  /*0680*/  @P5 LDG.E R22, desc[UR6][R10.64+0x64] ;  /* 0x000064060a165981 */ /* 0x000f22000c1e1900 */
[----:B------:R-:W-:-:S02]  /*0690*/  LOP3.LUT P0, RZ, R21, 0x80, RZ, 0xc0, !PT ;  /* 0x0000008015ff7812 */ /* 0x000fc4000780c0ff */
[----:B------:R-:W-:Y:S02]  /*06a0*/  @P4 LOP3.LUT R2, R2, R25, RZ, 0x3c, !PT ;  /* 0x0000001902024212 */ /* 0x000fe400078e3cff */
[----:B------:R-:W4:Y:S09]  /*06b0*/  @P6 LDG.E R25, desc[UR6][R10.64+0x7c] ;  /* 0x00007c060a196981 */ /* 0x000f32000c1e1900 */
[----:B------:R-:W4:Y:S01]  /*06c0*/  @P0 LDG.E R26, desc[UR6][R10.64+0x9c] ;  /* 0x00009c060a1a0981 */ /* 0x000f22000c1e1900 */
[----:B--2---:R-:W-:-:S03]  /*06d0*/  @P4 LOP3.LUT R5, R5, R16, RZ, 0x3c, !PT ;  /* 0x0000001005054212 */ /* 0x004fc600078e3cff */
[----:B------:R-:W2:Y:S01]  /*06e0*/  @P6 LDG.E R16, desc[UR6][R10.64+0x78] ;  /* 0x000078060a106981 */ /* 0x000ea2000c1e1900 */
[----:B---3--:R-:W-:-:S03]  /*06f0*/  @P4 LOP3.LUT R3, R3, R18, RZ, 0x3c, !PT ;  /* 0x0000001203034212 */ /* 0x008fc600078e3cff */
[----:B------:R-:W3:Y:S01]  /*0700*/  @P6 LDG.E R18, desc[UR6][R10.64+0x80] ;  /* 0x000080060a126981 */ /* 0x000ee2000c1e1900 */
[----:B----4-:R-:W-:-:S03]  /*0710*/  @P4 LOP3.LUT R8, R8, R17, RZ, 0x3c, !PT ;  /* 0x0000001108084212 */ /* 0x010fc600078e3cff */
[----:B------:R-:W4:Y:S01]  /*0720*/  @P6 LDG.E R17, desc[UR6][R10.64+0x84] ;  /* 0x000084060a116981 */ /* 0x000f22000c1e1900 */
[----:B------:R-:W-:-:S03]  /*0730*/  @P5 LOP3.LUT R3, R3, R24, RZ, 0x3c, !PT ;  /* 0x0000001803035212 */ /* 0x000fc600078e3cff */
[----:B------:R-:W4:Y:S01]  /*0740*/  @P0 LDG.E R24, desc[UR6][R10.64+0x94] ;  /* 0x000094060a180981 */ /* 0x000f22000c1e1900 */
[----:B------:R-:W-:-:S03]  /*0750*/  @P5 LOP3.LUT R2, R2, R19, RZ, 0x3c, !PT ;  /* 0x0000001302025212 */ /* 0x000fc600078e3cff */
[----:B------:R-:W4:Y:S01]  /*0760*/  @P0 LDG.E R19, desc[UR6][R10.64+0x90] ;  /* 0x000090060a130981 */ /* 0x000f22000c1e1900 */
[----:B------:R-:W-:-:S03]  /*0770*/  @P5 LOP3.LUT R8, R8, R23, RZ, 0x3c, !PT ;  /* 0x0000001708085212 */ /* 0x000fc600078e3cff */
[----:B------:R-:W4:Y:S01]  /*0780*/  @P0 LDG.E R23, desc[UR6][R10.64+0x98] ;  /* 0x000098060a170981 */ /* 0x000f22000c1e1900 */
[----:B------:R-:W-:-:S03]  /*0790*/  @P5 LOP3.LUT R5, R5, R22, RZ, 0x3c, !PT ;  /* 0x0000001605055212 */ /* 0x000fc600078e3cff */
[----:B------:R-:W4:Y:S01]  /*07a0*/  @P0 LDG.E R22, desc[UR6][R10.64+0x8c] ;  /* 0x00008c060a160981 */ /* 0x000f22000c1e1900 */
[----:B------:R-:W-:Y:S02]  /*07b0*/  @P6 LOP3.LUT R2, R2, R25, RZ, 0x3c, !PT ;  /* 0x0000001902026212 */ /* 0x000fe400078e3cff */
[----:B------:R-:W-:Y:S02]  /*07c0*/  @P0 LOP3.LUT R9, R9, R26, RZ, 0x3c, !PT ;  /* 0x0000001a09090212 */ /* 0x000fe400078e3cff */
[----:B--2---:R-:W-:Y:S02]  /*07d0*/  @P6 LOP3.LUT R5, R5, R16, RZ, 0x3c, !PT ;  /* 0x0000001005056212 */ /* 0x004fe400078e3cff */
[----:B---3--:R-:W-:Y:S02]  /*07e0*/  @P6 LOP3.LUT R3, R3, R18, RZ, 0x3c, !PT ;  /* 0x0000001203036212 */ /* 0x008fe400078e3cff */
[----:B----4-:R-:W-:Y:S02]  /*07f0*/  @P6 LOP3.LUT R8, R8, R17, RZ, 0x3c, !PT ;  /* 0x0000001108086212 */ /* 0x010fe400078e3cff */
[----:B------:R-:W-:-:S02]  /*0800*/  @P0 LOP3.LUT R3, R3, R24, RZ, 0x3c, !PT ;  /* 0x0000001803030212 */ /* 0x000fc400078e3cff */
[----:B------:R-:W-:Y:S02]  /*0810*/  @P0 LOP3.LUT R2, R2, R19, RZ, 0x3c, !PT ;  /* 0x0000001302020212 */ /* 0x000fe400078e3cff */
[----:B------:R-:W-:Y:S02]  /*0820*/  @P0 LOP3.LUT R8, R8, R23, RZ, 0x3c, !PT ;  /* 0x0000001708080212 */ /* 0x000fe400078e3cff */
[----:B------:R-:W-:Y:S02]  /*0830*/  @P0 LOP3.LUT R5, R5, R22, RZ, 0x3c, !PT ;  /* 0x0000001605050212 */ /* 0x000fe400078e3cff */
[----:B------:R-:W-:-:S13]  /*0840*/  R2P PR, R21.B1, 0x7f ;  /* 0x0000007f15007804 */ /* 0x000fda0000001000 */
[----:B------:R-:W2:Y:S04]  /*0850*/  @P0 LDG.E R16, desc[UR6][R10.64+0xa8] ;  /* 0x0000a8060a100981 */ /* 0x000ea8000c1e1900 */
[----:B------:R-:W3:Y:S04]  /*0860*/  @P0 LDG.E R18, desc[UR6][R10.64+0xa0] ;  /* 0x0000a0060a120981 */ /* 0x000ee8000c1e1900 */
[----:B------:R-:W4:Y:S04]  /*0870*/  @P0 LDG.E R22, desc[UR6][R10.64+0xb0] ;  /* 0x0000b0060a160981 */ /* 0x000f28000c1e1900 */
[----:B------:R-:W4:Y:S04]  /*0880*/  @P1 LDG.E R24, desc[UR6][R10.64+0xbc] ;  /* 0x0000bc060a181981 */ /* 0x000f28000c1e1900 */
[----:B------:R-:W4:Y:S04]  /*0890*/  @P0 LDG.E R17, desc[UR6][R10.64+0xa4] ;  /* 0x0000a4060a110981 */ /* 0x000f28000c1e1900 */
[----:B------:R-:W4:Y:S04]  /*08a0*/  @P1 LDG.E R26, desc[UR6][R10.64+0xc4] ;  /* 0x0000c4060a1a1981 */ /* 0x000f28000c1e1900 */
[----:B------:R-:W4:Y:S04]  /*08b0*/  @P0 LDG.E R19, desc[UR6][R10.64+0xac] ;  /* 0x0000ac060a130981 */ /* 0x000f28000c1e1900 */
[----:B------:R-:W4:Y:S04]  /*08c0*/  @P1 LDG.E R23, desc[UR6][R10.64+0xb8] ;  /* 0x0000b8060a171981 */ /* 0x000f28000c1e1900 */
[----:B------:R-:W4:Y:S04]  /*08d0*/  @P1 LDG.E R25, desc[UR6][R10.64+0xc0] ;  /* 0x0000c0060a191981 */ /* 0x000f28000c1e1900 */
[----:B------:R-:W4:Y:S04]  /*08e0*/  @P2 LDG.E R27, desc[UR6][R10.64+0xcc] ;  /* 0x0000cc060a1b2981 */ /* 0x000f28000c1e1900 */
        /* <DEDUP_REMOVED lines=14> */
[----:B------:R-:W-:Y:S01]  /*09d0*/  LOP3.LUT P0, RZ, R21, 0x8000, RZ, 0xc0, !PT ;  /* 0x0000800015ff7812 */ /* 0x000fe2000780c0ff */
[----:B------:R-:W4:Y:S01]  /*09e0*/  @P4 LDG.E R19, desc[UR6][R10.64+0xfc] ;  /* 0x0000fc060a134981 */ /* 0x000f22000c1e1900 */
[----:B------:R-:W-:-:S03]  /*09f0*/  @P1 LOP3.LUT R2, R2, R23, RZ, 0x3c, !PT ;  /* 0x0000001702021212 */ /* 0x000fc600078e3cff */
[----:B------:R-:W4:Y:S04]  /*0a00*/  @P3 LDG.E R21, desc[UR6][R10.64+0xe0] ;  /* 0x0000e0060a153981 */ /* 0x000f28000c1e1900 */
[----:B------:R-:W4:Y:S01]  /*0a10*/  @P3 LDG.E R23, desc[UR6][R10.64+0xe8] ;  /* 0x0000e8060a173981 */ /* 0x000f22000c1e1900 */
[----:B--2---:R-:W-:-:S03]  /*0a20*/  @P2 LOP3.LUT R3, R3, R16, RZ, 0x3c, !PT ;  /* 0x0000001003032212 */ /* 0x004fc600078e3cff */
[----:B------:R-:W2:Y:S01]  /*0a30*/  @P4 LDG.E R16, desc[UR6][R10.64+0x100] ;  /* 0x000100060a104981 */ /* 0x000ea2000c1e1900 */
[----:B---3--:R-:W-:Y:S02]  /*0a40*/  @P2 LOP3.LUT R9, R9, R18, RZ, 0x3c, !PT ;  /* 0x0000001209092212 */ /* 0x008fe400078e3cff */
[----:B------:R-:W-:Y:S01]  /*0a50*/  @P1 LOP3.LUT R8, R8, R25, RZ, 0x3c, !PT ;  /* 0x0000001908081212 */ /* 0x000fe200078e3cff */
[----:B------:R-:W3:Y:S01]  /*0a60*/  @P3 LDG.E R18, desc[UR6][R10.64+0xdc] ;  /* 0x0000dc060a123981 */ /* 0x000ee2000c1e1900 */
[----:B----4-:R-:W-:-:S03]  /*0a70*/  @P3 LOP3.LUT R3, R3, R22, RZ, 0x3c, !PT ;  /* 0x0000001603033212 */ /* 0x010fc600078e3cff */
[----:B------:R-:W4:Y:S01]  /*0a80*/  @P1 LDG.E R22, desc[UR6][R10.64+0xb4] ;  /* 0x0000b4060a161981 */ /* 0x000f22000c1e1900 */
[----:B------:R-:W-:-:S03]  /*0a90*/  @P3 LOP3.LUT R9, R9, R24, RZ, 0x3c, !PT ;  /* 0x0000001809093212 */ /* 0x000fc600078e3cff */
[----:B------:R-:W3:Y:S01]  /*0aa0*/  @P4 LDG.E R25, desc[UR6][R10.64+0xf4] ;  /* 0x0000f4060a194981 */ /* 0x000ee2000c1e1900 */
[----:B------:R-:W-:-:S03]  /*0ab0*/  @P2 LOP3.LUT R2, R2, R27, RZ, 0x3c, !PT ;  /* 0x0000001b02022212 */ /* 0x000fc600078e3cff */
[----:B------:R-:W3:Y:S01]  /*0ac0*/  @P2 LDG.E R24, desc[UR6][R10.64+0xc8] ;  /* 0x0000c8060a182981 */ /* 0x000ee2000c1e1900 */
[----:B------:R-:W-:Y:S02]  /*0ad0*/  @P2 LOP3.LUT R8, R8, R17, RZ, 0x3c, !PT ;  /* 0x0000001108082212 */ /* 0x000fe400078e3cff */
[----:B------:R-:W-:Y:S01]  /*0ae0*/  @P4 LOP3.LUT R3, R3, R26, RZ, 0x3c, !PT ;  /* 0x0000001a03034212 */ /* 0x000fe200078e3cff */
[----:B------:R-:W3:Y:S04]  /*0af0*/  @P5 LDG.E R17, desc[UR6][R10.64+0x108] ;  /* 0x000108060a115981 */ /* 0x000ee8000c1e1900 */
[----:B------:R-:W3:Y:S01]  /*0b00*/  @P5 LDG.E R26, desc[UR6][R10.64+0x10c] ;  /* 0x00010c060a1a5981 */ /* 0x000ee2000c1e1900 */
[----:B------:R-:W-:-:S03]  /*0b10*/  @P3 LOP3.LUT R2, R2, R21, RZ, 0x3c, !PT ;  /* 0x0000001502023212 */ /* 0x000fc600078e3cff */
[----:B------:R-:W3:Y:S01]  /*0b20*/  @P5 LDG.E R21, desc[UR6][R10.64+0x110] ;  /* 0x000110060a155981 */ /* 0x000ee2000c1e1900 */
[----:B------:R-:W-:-:S03]  /*0b30*/  @P3 LOP3.LUT R8, R8, R23, RZ, 0x3c, !PT ;  /* 0x0000001708083212 */ /* 0x000fc600078e3cff */
[----:B------:R-:W3:Y:S01]  /*0b40*/  @P6 LDG.E R23, desc[UR6][R10.64+0x11c] ;  /* 0x00011c060a176981 */ /* 0x000ee2000c1e1900 */
[----:B--2---:R-:W-:-:S03]  /*0b50*/  @P4 LOP3.LUT R9, R9, R16, RZ, 0x3c, !PT ;  /* 0x0000001009094212 */ /* 0x004fc600078e3cff */
[----:B------:R-:W2:Y:S01]  /*0b60*/  @P4 LDG.E R16, desc[UR6][R10.64+0xf0] ;  /* 0x0000f0060a104981 */ /* 0x000ea2000c1e1900 */
[----:B----4-:R-:W-:-:S03]  /*0b70*/  @P1 LOP3.LUT R5, R5, R22, RZ, 0x3c, !PT ;  /* 0x0000001605051212 */ /* 0x010fc600078e3cff */
[----:B------:R-:W4:Y:S01]  /*0b80*/  @P5 LDG.E R22, desc[UR6][R10.64+0x104] ;  /* 0x000104060a165981 */ /* 0x000f22000c1e1900 */
[----:B---3--:R-:W-:Y:S02]  /*0b90*/  @P4 LOP3.LUT R2, R2, R25, RZ, 0x3c, !PT ;  /* 0x0000001902024212 */ /* 0x008fe400078e3cff */
[----:B------:R-:W-:Y:S02]  /*0ba0*/  @P2 LOP3.LUT R5, R5, R24, RZ, 0x3c, !PT ;  /* 0x0000001805052212 */ /* 0x000fe400078e3cff */
[----:B------:R-:W-:Y:S01]  /*0bb0*/  @P4 LOP3.LUT R8, R8, R19, RZ, 0x3c, !PT ;  /* 0x0000001308084212 */ /* 0x000fe200078e3cff */
[----:B------:R-:W3:Y:S01]  /*0bc0*/  @P6 LDG.E R24, desc[UR6][R10.64+0x120] ;  /* 0x000120060a186981 */ /* 0x000ee2000c1e1900 */
[----:B------:R-:W-:Y:S02]  /*0bd0*/  @P5 LOP3.LUT R2, R2, R17, RZ, 0x3c, !PT ;  /* 0x0000001102025212 */ /* 0x000fe400078e3cff */
[----:B------:R-:W-:Y:S01]  /*0be0*/  @P3 LOP3.LUT R5, R5, R18, RZ, 0x3c, !PT ;  /* 0x0000001205053212 */ /* 0x000fe200078e3cff */
[----:B------:R-:W3:Y:S01]  /*0bf0*/  @P6 LDG.E R17, desc[UR6][R10.64+0x124] ;  /* 0x000124060a116981 */ /* 0x000ee2000c1e1900 */
[----:B------:R-:W-:-:S03]  /*0c00*/  @P5 LOP3.LUT R3, R3, R26, RZ, 0x3c, !PT ;  /* 0x0000001a03035212 */ /* 0x000fc600078e3cff */
[----:B------:R-:W3:Y:S01]  /*0c10*/  @P6 LDG.E R26, desc[UR6][R10.64+0x128] ;  /* 0x000128060a1a6981 */ /* 0x000ee2000c1e1900 */
[----:B------:R-:W-:-:S03]  /*0c20*/  @P5 LOP3.LUT R8, R8, R21, RZ, 0x3c, !PT ;  /* 0x0000001508085212 */ /* 0x000fc600078e3cff */
[----:B------:R-:W3:Y:S01]  /*0c30*/  @P6 LDG.E R18, desc[UR6][R10.64+0x118] ;  /* 0x000118060a126981 */ /* 0x000ee2000c1e1900 */
[----:B------:R-:W-:Y:S02]  /*0c40*/  @P5 LOP3.LUT R9, R9, R28, RZ, 0x3c, !PT ;  /* 0x0000001c09095212 */ /* 0x000fe400078e3cff */
[----:B------:R-:W-:Y:S01]  /*0c50*/  @P6 LOP3.LUT R2, R2, R23, RZ, 0x3c, !PT ;  /* 0x0000001702026212 */ /* 0x000fe200078e3cff */
[----:B------:R-:W3:Y:S04]  /*0c60*/  @P0 LDG.E R19, desc[UR6][R10.64+0x130] ;  /* 0x000130060a130981 */ /* 0x000ee8000c1e1900 */
[----:B------:R-:W3:Y:S04]  /*0c70*/  @P0 LDG.E R28, desc[UR6][R10.64+0x134] ;  /* 0x000134060a1c0981 */ /* 0x000ee8000c1e1900 */
[----:B------:R-:W3:Y:S04]  /*0c80*/  @P0 LDG.E R23, desc[UR6][R10.64+0x13c] ;  /* 0x00013c060a170981 */ /* 0x000ee8000c1e1900 */
[----:B------:R-:W3:Y:S01]  /*0c90*/  @P0 LDG.E R21, desc[UR6][R10.64+0x138] ;  /* 0x000138060a150981 */ /* 0x000ee2000c1e1900 */
[----:B--2---:R-:W-:-:S03]  /*0ca0*/  @P4 LOP3.LUT R5, R5, R16, RZ, 0x3c, !PT ;  /* 0x0000001005054212 */ /* 0x004fc600078e3cff */
[----:B------:R-:W2:Y:S01]  /*0cb0*/  @P0 LDG.E R16, desc[UR6][R10.64+0x12c] ;  /* 0x00012c060a100981 */ /* 0x000ea2000c1e1900 */
[----:B------:R-:W-:-:S04]  /*0cc0*/  UIADD3 UR4, UPT, UPT, UR4, 0x10, URZ ;  /* 0x0000001004047890 */ /* 0x000fc8000fffe0ff */
[----:B------:R-:W-:Y:S01]  /*0cd0*/  UISETP.NE.AND UP0, UPT, UR4, 0x20, UPT ;  /* 0x000000200400788c */ /* 0x000fe2000bf05270 */
[----:B----4-:R-:W-:Y:S02]  /*0ce0*/  @P5 LOP3.LUT R5, R5, R22, RZ, 0x3c, !PT ;  /* 0x0000001605055212 */ /* 0x010fe400078e3cff */
[----:B---3--:R-:W-:Y:S02]  /*0cf0*/  @P6 LOP3.LUT R3, R3, R24, RZ, 0x3c, !PT ;  /* 0x0000001803036212 */ /* 0x008fe400078e3cff */
[----:B------:R-:W-:Y:S02]  /*0d00*/  @P6 LOP3.LUT R8, R8, R17, RZ, 0x3c, !PT ;  /* 0x0000001108086212 */ /* 0x000fe400078e3cff */
[----:B------:R-:W-:Y:S02]  /*0d10*/  @P6 LOP3.LUT R9, R9, R26, RZ, 0x3c, !PT ;  /* 0x0000001a09096212 */ /* 0x000fe400078e3cff */
[----:B------:R-:W-:Y:S02]  /*0d20*/  @P6 LOP3.LUT R5, R5, R18, RZ, 0x3c, !PT ;  /* 0x0000001205056212 */ /* 0x000fe400078e3cff */
[----:B------:R-:W-:-:S02]  /*0d30*/  @P0 LOP3.LUT R2, R2, R19, RZ, 0x3c, !PT ;  /* 0x0000001302020212 */ /* 0x000fc400078e3cff */
[----:B------:R-:W-:Y:S02]  /*0d40*/  @P0 LOP3.LUT R3, R3, R28, RZ, 0x3c, !PT ;  /* 0x0000001c03030212 */ /* 0x000fe400078e3cff */
[----:B------:R-:W-:Y:S02]  /*0d50*/  @P0 LOP3.LUT R9, R9, R23, RZ, 0x3c, !PT ;  /* 0x0000001709090212 */ /* 0x000fe400078e3cff */
[----:B------:R-:W-:Y:S02]  /*0d60*/  @P0 LOP3.LUT R8, R8, R21, RZ, 0x3c, !PT ;  /* 0x0000001508080212 */ /* 0x000fe400078e3cff */
[----:B--2---:R-:W-:Y:S01]  /*0d70*/  @P0 LOP3.LUT R5, R5, R16, RZ, 0x3c, !PT ;  /* 0x0000001005050212 */ /* 0x004fe200078e3cff */
[----:B------:R-:W-:Y:S06]  /*0d80*/  BRA.U UP0, `(.L_x_4) ;  /* 0xfffffff500487547 */ /* 0x000fec000b83ffff */
[----:B------:R-:W-:-:S05]  /*0d90*/  VIADD R4, R4, 0x1 ;  /* 0x0000000104047836 */ /* 0x000fca0000000000 */
[----:B------:R-:W-:-:S13]  /*0da0*/  ISETP.NE.AND P0, PT, R4, 0x5, PT ;  /* 0x000000050400780c */ /* 0x000fda0003f05270 */
[----:B------:R-:W-:Y:S05]  /*0db0*/  @P0 BRA `(.L_x_5) ;  /* 0xfffffff400300947 */ /* 0x000fea000383ffff */
[----:B------:R-:W-:Y:S01]  /*0dc0*/  LOP3.LUT R4, R13, 0x3, RZ, 0xc0, !PT ;  /* 0x000000030d047812 */ /* 0x000fe200078ec0ff */
[----:B------:R0:W-:Y:S03]  /*0dd0*/  STL [R1+0x4], R5 ;  /* 0x0000040501007387 */ /* 0x0001e60000100800 */
[----:B------:R-:W-:Y:S01]  /*0de0*/  ISETP.NE.U32.AND P0, PT, R4, 0x1, PT ;  /* 0x000000010400780c */ /* 0x000fe20003f05070 */
[----:B------:R0:W-:Y:S03]  /*0df0*/  STL.64 [R1+0x8], R2 ;  /* 0x0000080201007387 */ /* 0x0001e60000100a00 */
[----:B------:R-:W-:Y:S01]  /*0e00*/  ISETP.NE.AND.EX P0, PT, RZ, RZ, PT, P0 ;  /* 0x000000ffff00720c */ /* 0x000fe20003f05300 */
[----:B------:R0:W-:-:S12]  /*0e10*/  STL.64 [R1+0x10], R8 ;  /* 0x0000100801007387 */ /* 0x0001d80000100a00 */
[----:B0-----:R-:W-:Y:S05]  /*0e20*/  @!P0 BRA `(.L_x_3) ;  /* 0x0000001800008947 */ /* 0x001fea0003800000 */
[----:B------:R-:W-:Y:S01]  /*0e30*/  UMOV UR4, URZ ;  /* 0x000000ff00047c82 */ /* 0x000fe20008000000 */
[----:B------:R-:W-:Y:S01]  /*0e40*/  UMOV UR5, URZ ;  /* 0x000000ff00057c82 */ /* 0x000fe20008000000 */
[----:B------:R-:W-:Y:S01]  /*0e50*/  CS2R R4, SRZ ;  /* 0x0000000000047805 */ /* 0x000fe2000001ff00 */
[----:B------:R-:W-:Y:S02]  /*0e60*/  IMAD.U32 R9, RZ, RZ, UR4 ;  /* 0x00000004ff097e24 */ /* 0x000fe4000f8e00ff */
[----:B------:R-:W-:Y:S02]  /*0e70*/  IMAD.U32 R8, RZ, RZ, UR5 ;  /* 0x00000005ff087e24 */ /* 0x000fe4000f8e00ff */
[----:B------:R-:W-:Y:S02]  /*0e80*/  IMAD.U32 R3, RZ, RZ, UR4 ;  /* 0x00000004ff037e24 */ /* 0x000fe4000f8e00ff */
[----:B------:R-:W-:-:S07]  /*0e90*/  IMAD.U32 R2, RZ, RZ, UR5 ;  /* 0x00000005ff027e24 */ /* 0x000fce000f8e00ff */
.L_x_7:
[----:B------:R-:W-:-:S06]  /*0ea0*/  IMAD R15, R4, 0x4, R1 ;  /* 0x00000004040f7824 */ /* 0x000fcc00078e0201 */
[----:B------:R-:W5:Y:S01]  /*0eb0*/  LDL R15, [R15+0x4] ;  /* 0x000004000f0f7983 */ /* 0x000f620000100800 */
[----:B------:R-:W-:-:S05]  /*0ec0*/  UMOV UR4, URZ ;  /* 0x000000ff00047c82 */ /* 0x000fca0008000000 */
.L_x_6:
        /* <DEDUP_REMOVED lines=183> */
[----:B0-----:R-:W-:Y:S05]  /*1a40*/  @P0 BRA `(.L_x_3) ;  /* 0x0000000800f80947 */ /* 0x001fea0003800000 */
[----:B------:R-:W-:Y:S01]  /*1a50*/  UMOV UR4, URZ ;  /* 0x000000ff00047c82 */ /* 0x000fe20008000000 */
[----:B------:R-:W-:Y:S01]  /*1a60*/  UMOV UR5, URZ ;  /* 0x000000ff00057c82 */ /* 0x000fe20008000000 */
[----:B------:R-:W-:Y:S01]  /*1a70*/  CS2R R4, SRZ ;  /* 0x0000000000047805 */ /* 0x000fe2000001ff00 */
[----:B------:R-:W-:Y:S02]  /*1a80*/  IMAD.U32 R9, RZ, RZ, UR4 ;  /* 0x00000004ff097e24 */ /* 0x000fe4000f8e00ff */
[----:B------:R-:W-:Y:S02]  /*1a90*/  IMAD.U32 R8, RZ, RZ, UR5 ;  /* 0x00000005ff087e24 */ /* 0x000fe4000f8e00ff */
[----:B------:R-:W-:Y:S02]  /*1aa0*/  IMAD.U32 R3, RZ, RZ, UR4 ;  /* 0x00000004ff037e24 */ /* 0x000fe4000f8e00ff */
[----:B------:R-:W-:-:S07]  /*1ab0*/  IMAD.U32 R2, RZ, RZ, UR5 ;  /* 0x00000005ff027e24 */ /* 0x000fce000f8e00ff */
.L_x_9:
[----:B------:R-:W-:-:S06]  /*1ac0*/  IMAD R15, R4, 0x4, R1 ;  /* 0x00000004040f7824 */ /* 0x000fcc00078e0201 */
[----:B------:R-:W5:Y:S01]  /*1ad0*/  LDL R15, [R15+0x4] ;  /* 0x000004000f0f7983 */ /* 0x000f620000100800 */
[----:B------:R-:W-:-:S05]  /*1ae0*/  UMOV UR4, URZ ;  /* 0x000000ff00047c82 */ /* 0x000fca0008000000 */
.L_x_8:
        /* <DEDUP_REMOVED lines=177> */
[----:B------:R0:W-:Y:S04]  /*2600*/  STL [R1+0x4], R5 ;  /* 0x0000040501007387 */ /* 0x0001e80000100800 */
[----:B------:R0:W-:Y:S04]  /*2610*/  STL.64 [R1+0x8], R2 ;  /* 0x0000080201007387 */ /* 0x0001e80000100a00 */
[----:B------:R0:W-:Y:S02]  /*2620*/  STL.64 [R1+0x10], R8 ;  /* 0x0000100801007387 */ /* 0x0001e40000100a00 */
.L_x_3:
[----:B------:R-:W-:Y:S05]  /*2630*/  BSYNC.RECONVERGENT B1 ;  /* 0x0000000000017941 */ /* 0x000fea0003800200 */
.L_x_2:
[C---:B------:R-:W-:Y:S01]  /*2640*/  ISETP.GT.U32.AND P0, PT, R13.reuse, 0x3, PT ;  /* 0x000000030d00780c */ /* 0x040fe20003f04070 */
[----:B------:R-:W-:Y:S01]  /*2650*/  VIADD R14, R14, 0x1 ;  /* 0x000000010e0e7836 */ /* 0x000fe20000000000 */
[--C-:B------:R-:W-:Y:S02]  /*2660*/  SHF.R.U64 R13, R13, 0x2, R12.reuse ;  /* 0x000000020d0d7819 */ /* 0x100fe4000000120c */
[----:B------:R-:W-:Y:S02]  /*2670*/  ISETP.GT.U32.AND.EX P0, PT, R12, RZ, PT, P0 ;  /* 0x000000ff0c00720c */ /* 0x000fe40003f04100 */
[----:B------:R-:W-:-:S11]  /*2680*/  SHF.R.U32.HI R12, RZ, 0x2, R12 ;  /* 0x00000002ff0c7819 */ /* 0x000fd6000001160c */
[----:B------:R-:W-:Y:S05]  /*2690*/  @P0 BRA `(.L_x_10) ;  /* 0xffffffd800d00947 */ /* 0x000fea000383ffff */
.L_x_1:
[----:B------:R-:W-:Y:S05]  /*26a0*/  BSYNC.RECONVERGENT B0 ;  /* 0x0000000000007941 */ /* 0x000fea0003800200 */
.L_x_0:
[----:B------:R-:W2:Y:S01]  /*26b0*/  LDCU.64 UR4, c[0x0][0x390] ;  /* 0x00007200ff0477ac */ /* 0x000ea20008000a00 */
[----:B-1----:R-:W-:Y:S01]  /*26c0*/  SHF.R.U32.HI R4, RZ, 0x2, R5 ;  /* 0x00000002ff047819 */ /* 0x002fe20000011605 */
[----:B------:R-:W-:Y:S01]  /*26d0*/  IMAD.MOV.U32 R7, RZ, RZ, 0x3f800000 ;  /* 0x3f800000ff077424 */ /* 0x000fe200078e00ff */
[----:B------:R-:W-:Y:S01]  /*26e0*/  CS2R R12, SRZ ;  /* 0x00000000000c7805 */ /* 0x000fe2000001ff00 */
[----:B------:R-:W-:Y:S01]  /*26f0*/  IMAD.MOV.U32 R6, RZ, RZ, RZ ;  /* 0x000000ffff067224 */ /* 0x000fe200078e00ff */
[----:B------:R-:W-:Y:S02]  /*2700*/  LOP3.LUT R10, R4, R5, RZ, 0x3c, !PT ;  /* 0x00000005040a7212 */ /* 0x000fe400078e3cff */
[----:B0-----:R-:W-:Y:S01]  /*2710*/  CS2R R4, SRZ ;  /* 0x0000000000047805 */ /* 0x001fe2000001ff00 */
[----:B------:R-:W-:Y:S02]  /*2720*/  IMAD.MOV.U32 R14, RZ, RZ, 0x3f000000 ;  /* 0x3f000000ff0e7424 */ /* 0x000fe400078e00ff */
[----:B------:R-:W-:-:S02]  /*2730*/  IMAD.MOV.U32 R15, RZ, RZ, 0x3f5db3d7 ;  /* 0x3f5db3d7ff0f7424 */ /* 0x000fc400078e00ff */
[----:B------:R-:W-:Y:S01]  /*2740*/  IMAD.MOV.U32 R17, RZ, RZ, 0x3f000000 ;  /* 0x3f000000ff117424 */ /* 0x000fe200078e00ff */
[----:B------:R0:W-:Y:S01]  /*2750*/  STL.128 [R1+0x30], R4 ;  /* 0x0000300401007387 */ /* 0x0001e20000100c00 */
[----:B------:R-:W-:Y:S02]  /*2760*/  IMAD.MOV.U32 R18, RZ, RZ, 0x3e93cd3a ;  /* 0x3e93cd3aff127424 */ /* 0x000fe400078e00ff */
[----:B------:R-:W-:Y:S01]  /*2770*/  IMAD.MOV.U32 R19, RZ, RZ, 0x3f5105ec ;  /* 0x3f5105ecff137424 */ /* 0x000fe200078e00ff */
[----:B------:R0:W-:Y:S01]  /*2780*/  STL.128 [R1+0x40], R12 ;  /* 0x0000400c01007387 */ /* 0x0001e20000100c00 */
[----:B------:R-:W-:Y:S01]  /*2790*/  IMAD.MOV.U32 R16, RZ, RZ, RZ ;  /* 0x000000ffff107224 */ /* 0x000fe200078e00ff */
[----:B--2---:R-:W-:Y:S01]  /*27a0*/  ISETP.GE.U32.AND P0, PT, R20, UR4, PT ;  /* 0x0000000414007c0c */ /* 0x004fe2000bf06070 */
[----:B------:R-:W-:Y:S02]  /*27b0*/  IMAD.SHL.U32 R11, R9, 0x10, RZ ;  /* 0x00000010090b7824 */ /* 0x000fe400078e00ff */
[C---:B------:R-:W-:Y:S01]  /*27c0*/  IMAD.SHL.U32 R21, R10.reuse, 0x2, RZ ;  /* 0x000000020a157824 */ /* 0x040fe200078e00ff */
[----:B------:R-:W-:Y:S01]  /*27d0*/  ISETP.GE.U32.AND.EX P0, PT, RZ, UR5, PT, P0 ;  /* 0x00000005ff007c0c */ /* 0x000fe2000bf06100 */
[----:B------:R0:W-:Y:S03]  /*27e0*/  STL.128 [R1+0x50], R16 ;  /* 0x0000501001007387 */ /* 0x0001e60000100c00 */
[----:B------:R-:W-:-:S09]  /*27f0*/  LOP3.LUT R10, R10, R21, R11, 0x96, !PT ;  /* 0x000000150a0a7212 */ /* 0x000fd200078e960b */
[----:B------:R-:W-:Y:S05]  /*2800*/  @P0 EXIT ;  /* 0x000000000000094d */ /* 0x000fea0003800000 */
[----:B0-----:R-:W-:Y:S02]  /*2810*/  SHF.R.U32.HI R5, RZ, 0x2, R2 ;  /* 0x00000002ff057819 */ /* 0x001fe40000011602 */
[----:B------:R-:W-:Y:S02]  /*2820*/  LOP3.LUT R19, R10, R9, RZ, 0x3c, !PT ;  /* 0x000000090a137212 */ /* 0x000fe400078e3cff */
[----:B------:R-:W-:Y:S02]  /*2830*/  LOP3.LUT R5, R5, R2, RZ, 0x3c, !PT ;  /* 0x0000000205057212 */ /* 0x000fe400078e3cff */
[----:B------:R-:W-:Y:S01]  /*2840*/  SHF.R.U32.HI R6, RZ, 0x2, R3 ;  /* 0x00000002ff067819 */ /* 0x000fe20000011603 */
[----:B------:R-:W-:Y:S01]  /*2850*/  IMAD.SHL.U32 R4, R19, 0x10, RZ ;  /* 0x0000001013047824 */ /* 0x000fe200078e00ff */
[----:B------:R-:W-:Y:S01]  /*2860*/  LOP3.LUT R14, R20, 0xaad26b49, RZ, 0x3c, !PT ;  /* 0xaad26b49140e7812 */ /* 0x000fe200078e3cff */
[----:B------:R-:W-:Y:S01]  /*2870*/  IMAD.SHL.U32 R2, R5, 0x2, RZ ;  /* 0x0000000205027824 */ /* 0x000fe200078e00ff */
[----:B------:R-:W-:-:S03]  /*2880*/  LOP3.LUT R6, R6, R3, RZ, 0x3c, !PT ;  /* 0x0000000306067212 */ /* 0x000fc600078e3cff */
[----:B------:R-:W-:Y:S01]  /*2890*/  IMAD R14, R14, 0x4182bed5, RZ ;  /* 0x4182bed50e0e7824 */ /* 0x000fe200078e02ff */
[----:B------:R-:W-:Y:S01]  /*28a0*/  LOP3.LUT R2, R5, R2, R4, 0x96, !PT ;  /* 0x0000000205027212 */ /* 0x000fe200078e9604 */
[----:B------:R-:W-:Y:S01]  /*28b0*/  IMAD.SHL.U32 R3, R6, 0x2, RZ ;  /* 0x0000000206037824 */ /* 0x000fe200078e00ff */
[----:B------:R-:W-:Y:S02]  /*28c0*/  SHF.R.U32.HI R5, RZ, 0x2, R8 ;  /* 0x00000002ff057819 */ /* 0x000fe40000011608 */
[----:B------:R-:W-:Y:S02]  /*28d0*/  LOP3.LUT R21, R2, R19, RZ, 0x3c, !PT ;  /* 0x0000001302157212 */ /* 0x000fe400078e3cff */
[----:B------:R-:W-:Y:S02]  /*28e0*/  LOP3.LUT R5, R5, R8, RZ, 0x3c, !PT ;  /* 0x0000000805057212 */ /* 0x000fe400078e3cff */
[----:B------:R-:W-:Y:S01]  /*28f0*/  SHF.R.U32.HI R4, RZ, 0x2, R9 ;  /* 0x00000002ff047819 */ /* 0x000fe20000011609 */
[----:B------:R-:W-:-:S03]  /*2900*/  IMAD.SHL.U32 R2, R21, 0x10, RZ ;  /* 0x0000001015027824 */ /* 0x000fc600078e00ff */
[----:B------:R-:W-:Y:S02]  /*2910*/  LOP3.LUT R4, R4, R9, RZ, 0x3c, !PT ;  /* 0x0000000904047212 */ /* 0x000fe400078e3cff */
[----:B------:R-:W-:Y:S01]  /*2920*/  LOP3.LUT R2, R6, R3, R2, 0x96, !PT ;  /* 0x0000000306027212 */ /* 0x000fe200078e9602 */
[----:B------:R-:W-:Y:S01]  /*2930*/  IMAD.SHL.U32 R3, R5, 0x2, RZ ;  /* 0x0000000205037824 */ /* 0x000fe200078e00ff */
[----:B------:R-:W-:Y:S02]  /*2940*/  SHF.R.U32.HI R6, RZ, 0x2, R19 ;  /* 0x00000002ff067819 */ /* 0x000fe40000011613 */
[----:B------:R-:W-:Y:S02]  /*2950*/  LOP3.LUT R22, R2, R21, RZ, 0x3c, !PT ;  /* 0x0000001502167212 */ /* 0x000fe400078e3cff */
[----:B------:R-:W-:-:S03]  /*2960*/  LOP3.LUT R6, R6, R19, RZ, 0x3c, !PT ;  /* 0x0000001306067212 */ /* 0x000fc600078e3cff */
[----:B------:R-:W-:-:S05]  /*2970*/  IMAD.SHL.U32 R2, R22, 0x10, RZ ;  /* 0x0000001016027824 */ /* 0x000fca00078e00ff */
[----:B------:R-:W-:Y:S01]  /*2980*/  LOP3.LUT R3, R5, R3, R2, 0x96, !PT ;  /* 0x0000000305037212 */ /* 0x000fe200078e9602 */
[----:B------:R-:W-:-:S03]  /*2990*/  IMAD.SHL.U32 R2, R4, 0x2, RZ ;  /* 0x0000000204027824 */ /* 0x000fc600078e00ff */
[----:B------:R-:W-:-:S05]  /*29a0*/  LOP3.LUT R13, R3, R22, RZ, 0x3c, !PT ;  /* 0x00000016030d7212 */ /* 0x000fca00078e3cff */
[----:B------:R-:W-:-:S05]  /*29b0*/  IMAD.SHL.U32 R3, R13, 0x10, RZ ;  /* 0x000000100d037824 */ /* 0x000fca00078e00ff */
[----:B------:R-:W-:Y:S01]  /*29c0*/  LOP3.LUT R2, R4, R2, R3, 0x96, !PT ;  /* 0x0000000204027212 */ /* 0x000fe200078e9603 */
[----:B------:R-:W-:Y:S02]  /*29d0*/  VIADD R3, R14, 0xda077367 ;  /* 0xda0773670e037836 */ /* 0x000fe40000000000 */
[----:B------:R-:W-:Y:S01]  /*29e0*/  IMAD.SHL.U32 R4, R6, 0x2, RZ ;  /* 0x0000000206047824 */ /* 0x000fe200078e00ff */
[----:B------:R-:W-:Y:S01]  /*29f0*/  LOP3.LUT R10, R2, R13, RZ, 0x3c, !PT ;  /* 0x0000000d020a7212 */ /* 0x000fe200078e3cff */
[----:B------:R-:W-:Y:S01]  /*2a00*/  IMAD.IADD R2, R14, 0x1, R13 ;  /* 0x000000010e027824 */ /* 0x000fe200078e020d */
[----:B------:R-:W-:-:S03]  /*2a10*/  LOP3.LUT R11, R3, 0x2, RZ, 0x3c, !PT ;  /* 0x00000002030b7812 */ /* 0x000fc600078e3cff */
[----:B------:R-:W-:Y:S01]  /*2a20*/  IMAD.SHL.U32 R7, R10, 0x10, RZ ;  /* 0x000000100a077824 */ /* 0x000fe200078e00ff */
[----:B------:R-:W-:Y:S01]  /*2a30*/  LOP3.LUT R5, R2, 0x3, RZ, 0xc0, !PT ;  /* 0x0000000302057812 */ /* 0x000fe200078ec0ff */
[----:B------:R-:W-:-:S03]  /*2a40*/  IMAD.IADD R2, R10, 0x1, R11 ;  /* 0x000000010a027824 */ /* 0x000fc600078e020b */
[----:B------:R-:W-:Y:S01]  /*2a50*/  LOP3.LUT R7, R6, R4, R7, 0x96, !PT ;  /* 0x0000000406077212 */ /* 0x000fe200078e9607 */
[----:B------:R-:W-:Y:S02]  /*2a60*/  VIADD R4, R14, 0xda07736a ;  /* 0xda07736a0e047836 */ /* 0x000fe40000000000 */
[----:B------:R-:W-:Y:S01]  /*2a70*/  IMAD R18, R5, 0xc, R0 ;  /* 0x0000000c05127824 */ /* 0x000fe200078e0200 */
[----:B------:R-:W-:Y:S02]  /*2a80*/  LOP3.LUT R17, R7, R10, RZ, 0x3c, !PT ;  /* 0x0000000a07117212 */ /* 0x000fe400078e3cff */
[----:B------:R-:W-:Y:S02]  /*2a90*/  LOP3.LUT R5, R2, 0x3, RZ, 0xc0, !PT ;  /* 0x0000000302057812 */ /* 0x000fe400078ec0ff */
[----:B------:R-:W2:Y:S01]  /*2aa0*/  LDL R12, [R18] ;  /* 0x00000000120c7983 */ /* 0x000ea20000100800 */
[----:B------:R-:W-:Y:S02]  /*2ab0*/  IMAD.IADD R2, R17, 0x1, R4 ;  /* 0x0000000111027824 */ /* 0x000fe400078e0204 */
[----:B------:R-:W-:Y:S01]  /*2ac0*/  IMAD R23, R5, 0xc, R0 ;  /* 0x0000000c05177824 */ /* 0x000fe200078e0200 */
[----:B------:R-:W3:Y:S02]  /*2ad0*/  LDL R9, [R18+0x4] ;  /* 0x0000040012097983 */ /* 0x000ee40000100800 */
[----:B------:R-:W-:-:S02]  /*2ae0*/  LOP3.LUT R7, R2, 0x3, RZ, 0xc0, !PT ;  /* 0x0000000302077812 */ /* 0x000fc400078ec0ff */
[----:B------:R0:W4:Y:S03]  /*2af0*/  LDL R5, [R18+0x8] ;  /* 0x0000080012057983 */ /* 0x0001260000100800 */
[----:B------:R-:W-:Y:S01]  /*2b00*/  IMAD R16, R7, 0xc, R0 ;  /* 0x0000000c07107824 */ /* 0x000fe200078e0200 */
[----:B------:R-:W5:Y:S04]  /*2b10*/  LDL R8, [R23] ;  /* 0x0000000017087983 */ /* 0x000f680000100800 */
[----:B------:R-:W5:Y:S04]  /*2b20*/  LDL R7, [R23+0x8] ;  /* 0x0000080017077983 */ /* 0x000f680000100800 */
[----:B------:R-:W5:Y:S04]  /*2b30*/  LDL R15, [R16] ;  /* 0x00000000100f7983 */ /* 0x000f680000100800 */
[----:B------:R1:W5:Y:S04]  /*2b40*/  LDL R6, [R23+0x4] ;  /* 0x0000040017067983 */ /* 0x0003680000100800 */
[----:B------:R-:W5:Y:S01]  /*2b50*/  LDL R2, [R16+0x4] ;  /* 0x0000040010027983 */ /* 0x000f620000100800 */
[----:B------:R-:W-:-:S04]  /*2b60*/  SHF.R.U32.HI R24, RZ, 0x2, R21 ;  /* 0x00000002ff187819 */ /* 0x000fc80000011615 */
[----:B------:R-:W-:Y:S01]  /*2b70*/  LOP3.LUT R24, R24, R21, RZ, 0x3c, !PT ;  /* 0x0000001518187212 */ /* 0x000fe200078e3cff */
[----:B------:R-:W-:Y:S01]  /*2b80*/  IMAD.SHL.U32 R25, R17, 0x10, RZ ;  /* 0x0000001011197824 */ /* 0x000fe200078e00ff */
[----:B------:R-:W-:Y:S01]  /*2b90*/  SHF.R.U32.HI R27, RZ, 0x2, R22 ;  /* 0x00000002ff1b7819 */ /* 0x000fe20000011616 */
[----:B------:R-:W5:Y:S02]  /*2ba0*/  LDL R16, [R16+0x8] ;  /* 0x0000080010107983 */ /* 0x000f640000100800 */
[----:B------:R-:W-:Y:S01]  /*2bb0*/  IMAD.SHL.U32 R26, R24, 0x2, RZ ;  /* 0x00000002181a7824 */ /* 0x000fe200078e00ff */
[----:B------:R-:W-:-:S04]  /*2bc0*/  LOP3.LUT R27, R27, R22, RZ, 0x3c, !PT ;  /* 0x000000161b1b7212 */ /* 0x000fc800078e3cff */
[----:B0-----:R-:W-:-:S04]  /*2bd0*/  LOP3.LUT R18, R24, R26, R25, 0x96, !PT ;  /* 0x0000001a18127212 */ /* 0x001fc800078e9619 */
[----:B------:R-:W-:Y:S01]  /*2be0*/  LOP3.LUT R18, R18, R17, RZ, 0x3c, !PT ;  /* 0x0000001112127212 */ /* 0x000fe200078e3cff */
[----:B-1----:R-:W-:-:S04]  /*2bf0*/  IMAD.SHL.U32 R23, R27, 0x2, RZ ;  /* 0x000000021b177824 */ /* 0x002fc800078e00ff */
[----:B------:R-:W-:-:S05]  /*2c00*/  IMAD.SHL.U32 R24, R18, 0x10, RZ ;  /* 0x0000001012187824 */ /* 0x000fca00078e00ff */
[----:B------:R-:W-:Y:S02]  /*2c10*/  LOP3.LUT R23, R27, R23, R24, 0x96, !PT ;  /* 0x000000171b177212 */ /* 0x000fe400078e9618 */
[----:B------:R-:W-:-:S04]  /*2c20*/  SHF.R.U32.HI R24, RZ, 0x2, R13 ;  /* 0x00000002ff187819 */ /* 0x000fc8000001160d */
[----:B------:R-:W-:Y:S02]  /*2c30*/  LOP3.LUT R24, R24, R13, RZ, 0x3c, !PT ;  /* 0x0000000d18187212 */ /* 0x000fe400078e3cff */
[----:B------:R-:W-:-:S03]  /*2c40*/  LOP3.LUT R13, R23, R18, RZ, 0x3c, !PT ;  /* 0x00000012170d7212 */ /* 0x000fc600078e3cff */
[----:B------:R-:W-:Y:S02]  /*2c50*/  IMAD.SHL.U32 R25, R24, 0x2, RZ ;  /* 0x0000000218197824 */ /* 0x000fe400078e00ff */
        /* <DEDUP_REMOVED lines=12> */
[----:B------:R-:W-:Y:S01]  /*2d20*/  IMAD.SHL.U32 R23, R17, 0x10, RZ ;  /* 0x0000001011177824 */ /* 0x000fe200078e00ff */
[C---:B------:R-:W-:Y:S02]  /*2d30*/  IADD3 R19, PT, PT, R14.reuse, -0x26039c23, R19 ;  /* 0xd9fc63dd0e137810 */ /* 0x040fe40007ffe013 */
[----:B------:R-:W-:Y:S02]  /*2d40*/  IADD3 R21, PT, PT, R14, -0x25fe145e, R21 ;  /* 0xda01eba20e157810 */ /* 0x000fe40007ffe015 */
[----:B------:R-:W-:Y:S02]  /*2d50*/  LOP3.LUT R26, R24, R26, R23, 0x96, !PT ;  /* 0x0000001a181a7212 */ /* 0x000fe400078e9617 */
[----:B------:R-:W-:Y:S01]  /*2d60*/  I2FP.F32.U32 R24, R19 ;  /* 0x0000001300187245 */ /* 0x000fe20000201000 */
[----:B------:R-:W-:Y:S01]  /*2d70*/  IMAD.IADD R19, R22, 0x1, R3 ;  /* 0x0000000116137824 */ /* 0x000fe200078e0203 */
[----:B------:R-:W-:Y:S01]  /*2d80*/  SHF.R.U32.HI R25, RZ, 0x2, R18 ;  /* 0x00000002ff197819 */ /* 0x000fe20000011612 */
[----:B------:R-:W-:Y:S01]  /*2d90*/  IMAD.MOV.U32 R23, RZ, RZ, 0x2f800000 ;  /* 0x2f800000ff177424 */ /* 0x000fe200078e00ff */
[----:B------:R-:W-:-:S02]  /*2da0*/  I2FP.F32.U32 R22, R21 ;  /* 0x0000001500167245 */ /* 0x000fc40000201000 */
[----:B------:R-:W-:Y:S02]  /*2db0*/  I2FP.F32.U32 R28, R19 ;  /* 0x00000013001c7245 */ /* 0x000fe40000201000 */
[----:B------:R-:W-:Y:S02]  /*2dc0*/  LOP3.LUT R21, R25, R18, RZ, 0x3c, !PT ;  /* 0x0000001219157212 */ /* 0x000fe400078e3cff */
[----:B------:R-:W-:Y:S01]  /*2dd0*/  LOP3.LUT R26, R26, R17, RZ, 0x3c, !PT ;  /* 0x000000111a1a7212 */ /* 0x000fe200078e3cff */
[-C--:B------:R-:W-:Y:S01]  /*2de0*/  FFMA R19, R24, R23.reuse, 1.1641532182693481445e-10 ;  /* 0x2f00000018137423 */ /* 0x080fe20000000017 */
[-C--:B------:R-:W-:Y:S01]  /*2df0*/  FFMA R24, R22, R23.reuse, 1.1641532182693481445e-10 ;  /* 0x2f00000016187423 */ /* 0x080fe20000000017 */
[----:B------:R-:W-:Y:S01]  /*2e00*/  FFMA R22, R28, R23, 1.1641532182693481445e-10 ;  /* 0x2f0000001c167423 */ /* 0x000fe20000000017 */
[----:B------:R-:W-:Y:S02]  /*2e10*/  IMAD.SHL.U32 R23, R21, 0x2, RZ ;  /* 0x0000000215177824 */ /* 0x000fe400078e00ff */
[----:B------:R-:W-:-:S05]  /*2e20*/  IMAD.SHL.U32 R28, R26, 0x10, RZ ;  /* 0x000000101a1c7824 */ /* 0x000fca00078e00ff */
[----:B------:R-:W-:Y:S02]  /*2e30*/  LOP3.LUT R23, R21, R23, R28, 0x96, !PT ;  /* 0x0000001715177212 */ /* 0x000fe400078e961c */
[----:B------:R-:W-:-:S04]  /*2e40*/  SHF.R.U32.HI R28, RZ, 0x2, R13 ;  /* 0x00000002ff1c7819 */ /* 0x000fc8000001160d */
[----:B------:R-:W-:Y:S01]  /*2e50*/  LOP3.LUT R21, R28, R13, RZ, 0x3c, !PT ;  /* 0x0000000d1c157212 */ /* 0x000fe200078e3cff */
[----:B------:R-:W-:Y:S01]  /*2e60*/  IMAD.IADD R18, R3, 0x1, R18 ;  /* 0x0000000103127824 */ /* 0x000fe200078e0212 */
[----:B------:R-:W-:-:S03]  /*2e70*/  LOP3.LUT R23, R23, R26, RZ, 0x3c, !PT ;  /* 0x0000001a17177212 */ /* 0x000fc600078e3cff */
[----:B------:R-:W-:Y:S02]  /*2e80*/  IMAD.SHL.U32 R28, R21, 0x2, RZ ;  /* 0x00000002151c7824 */ /* 0x000fe400078e00ff */
[----:B------:R-:W-:Y:S02]  /*2e90*/  IMAD.IADD R4, R4, 0x1, R17 ;  /* 0x0000000104047824 */ /* 0x000fe400078e0211 */
[----:B------:R-:W-:Y:S01]  /*2ea0*/  IMAD.IADD R17, R14, 0x1, R13 ;  /* 0x000000010e117824 */ /* 0x000fe200078e020d */
[----:B------:R-:W-:Y:S01]  /*2eb0*/  LOP3.LUT R28, R23, R28, R21, 0x96, !PT ;  /* 0x0000001c171c7212 */ /* 0x000fe200078e9615 */
[----:B------:R-:W-:-:S03]  /*2ec0*/  IMAD.IADD R10, R11, 0x1, R10 ;  /* 0x000000010b0a7824 */ /* 0x000fc600078e020a */
[----:B------:R-:W-:-:S05]  /*2ed0*/  LOP3.LUT R17, R17, 0x3, RZ, 0xc0, !PT ;  /* 0x0000000311117812 */ /* 0x000fca00078ec0ff */
[----:B------:R-:W-:Y:S02]  /*2ee0*/  IMAD R17, R17, 0xc, R0 ;  /* 0x0000000c11117824 */ /* 0x000fe400078e0200 */
[----:B------:R-:W-:Y:S02]  /*2ef0*/  IMAD.IADD R3, R3, 0x1, R26 ;  /* 0x0000000103037824 */ /* 0x000fe400078e021a */
[----:B------:R-:W-:Y:S01]  /*2f00*/  IMAD.IADD R13, R11, 0x1, R28 ;  /* 0x000000010b0d7824 */ /* 0x000fe200078e021c */
[----:B------:R-:W-:Y:S02]  /*2f10*/  LOP3.LUT R11, R4, 0x3, RZ, 0xc0, !PT ;  /* 0x00000003040b7812 */ /* 0x000fe400078ec0ff */
[----:B------:R-:W5:Y:S01]  /*2f20*/  LDL R4, [R17+0x8] ;  /* 0x0000080011047983 */ /* 0x000f620000100800 */
[----:B------:R-:W-:Y:S02]  /*2f30*/  LOP3.LUT R3, R3, 0x3, RZ, 0xc0, !PT ;  /* 0x0000000303037812 */ /* 0x000fe400078ec0ff */
[----:B------:R-:W-:Y:S01]  /*2f40*/  IMAD R26, R11, 0xc, R0 ;  /* 0x0000000c0b1a7824 */ /* 0x000fe200078e0200 */
[----:B------:R-:W-:-:S02]  /*2f50*/  LOP3.LUT R25, R13, 0x3, RZ, 0xc0, !PT ;  /* 0x000000030d197812 */ /* 0x000fc400078ec0ff */
[--C-:B------:R-:W-:Y:S02]  /*2f60*/  IMAD R3, R3, 0xc, R0.reuse ;  /* 0x0000000c03037824 */ /* 0x100fe400078e0200 */
[----:B------:R-:W5:Y:S01]  /*2f70*/  LDL R13, [R26+0x4] ;  /* 0x000004001a0d7983 */ /* 0x000f620000100800 */
[----:B------:R-:W-:-:S05]  /*2f80*/  IMAD R28, R25, 0xc, R0 ;  /* 0x0000000c191c7824 */ /* 0x000fca00078e0200 */
[----:B------:R-:W5:Y:S04]  /*2f90*/  LDL R27, [R28+0x8] ;  /* 0x000008001c1b7983 */ /* 0x000f680000100800 */
[----:B------:R-:W5:Y:S01]  /*2fa0*/  LDL R25, [R28+0x4] ;  /* 0x000004001c197983 */ /* 0x000f620000100800 */
[----:B--2---:R-:W-:Y:S01]  /*2fb0*/  FADD R19, R19, R12 ;  /* 0x0000000c13137221 */ /* 0x004fe20000000000 */
[----:B------:R-:W-:Y:S01]  /*2fc0*/  IMAD.IADD R12, R14, 0x1, R23 ;  /* 0x000000010e0c7824 */ /* 0x000fe200078e0217 */
[----:B------:R-:W-:Y:S01]  /*2fd0*/  LOP3.LUT R23, R18, 0x3, RZ, 0xc0, !PT ;  /* 0x0000000312177812 */ /* 0x000fe200078ec0ff */
[----:B------:R-:W2:Y:S04]  /*2fe0*/  LDL R14, [R17] ;  /* 0x00000000110e7983 */ /* 0x000ea80000100800 */
[----:B------:R-:W-:-:S02]  /*2ff0*/  IMAD R23, R23, 0xc, R0 ;  /* 0x0000000c17177824 */ /* 0x000fc400078e0200 */
[----:B----4-:R-:W-:Y:S01]  /*3000*/  FADD R22, R22, R5 ;  /* 0x0000000516167221 */ /* 0x010fe20000000000 */
[----:B---3--:R-:W-:Y:S01]  /*3010*/  FADD R9, R24, R9 ;  /* 0x0000000918097221 */ /* 0x008fe20000000000 */
[----:B-----5:R-:W-:Y:S01]  /*3020*/  FFMA R8, R19, 0.5, R8 ;  /* 0x3f00000013087823 */ /* 0x020fe20000000008 */
[----:B------:R-:W-:Y:S01]  /*3030*/  LOP3.LUT R5, R10, 0x3, RZ, 0xc0, !PT ;  /* 0x000000030a057812 */ /* 0x000fe200078ec0ff */
[----:B------:R-:W3:Y:S01]  /*3040*/  LDL R19, [R23+0x4] ;  /* 0x0000040017137983 */ /* 0x000ee20000100800 */
[----:B------:R-:W-:-:S03]  /*3050*/  FFMA R7, R22, 0.5, R7 ;  /* 0x3f00000016077823 */ /* 0x000fc60000000007 */
[----:B------:R-:W4:Y:S01]  /*3060*/  LDL R22, [R23] ;  /* 0x0000000017167983 */ /* 0x000f220000100800 */
[----:B------:R-:W-:-:S03]  /*3070*/  FFMA R15, R8, 0.5, R15 ;  /* 0x3f000000080f7823 */ /* 0x000fc6000000000f */
[----:B------:R0:W5:Y:S01]  /*3080*/  LDL R8, [R23+0x8] ;  /* 0x0000080017087983 */ /* 0x0001620000100800 */
[----:B------:R-:W-:Y:S01]  /*3090*/  FFMA R21, R9, 0.5, R6 ;  /* 0x3f00000009157823 */ /* 0x000fe20000000006 */
[----:B------:R-:W-:Y:S02]  /*30a0*/  IMAD R24, R5, 0xc, R0 ;  /* 0x0000000c05187824 */ /* 0x000fe400078e0200 */
[----:B------:R-:W2:Y:S04]  /*30b0*/  LDL R9, [R17+0x4] ;  /* 0x0000040011097983 */ /* 0x000ea80000100800 */
[----:B------:R-:W2:Y:S01]  /*30c0*/  LDL R11, [R24+0x8] ;  /* 0x00000800180b7983 */ /* 0x000ea20000100800 */
[----:B0-----:R-:W-:-:S03]  /*30d0*/  LOP3.LUT R23, R12, 0x3, RZ, 0xc0, !PT ;  /* 0x000000030c177812 */ /* 0x001fc600078ec0ff */
[----:B------:R-:W2:Y:S04]  /*30e0*/  LDL R5, [R24] ;  /* 0x0000000018057983 */ /* 0x000ea80000100800 */
[----:B------:R-:W2:Y:S01]  /*30f0*/  LDL R6, [R24+0x4] ;  /* 0x0000040018067983 */ /* 0x000ea20000100800 */
[----:B------:R-:W-:-:S03]  /*3100*/  IMAD R29, R23, 0xc, R0 ;  /* 0x0000000c171d7824 */ /* 0x000fc600078e0200 */
[----:B------:R-:W2:Y:S04]  /*3110*/  LDL R12, [R26+0x8] ;  /* 0x000008001a0c7983 */ /* 0x000ea80000100800 */
[----:B------:R-:W2:Y:S04]  /*3120*/  LDL R10, [R26] ;  /* 0x000000001a0a7983 */ /* 0x000ea80000100800 */
[----:B------:R-:W2:Y:S01]  /*3130*/  LDL R0, [R3+0x8] ;  /* 0x0000080003007983 */ /* 0x000ea20000100800 */
[----:B------:R-:W-:-:S03]  /*3140*/  FFMA R2, R21, 0.5, R2 ;  /* 0x3f00000015027823 */ /* 0x000fc60000000002 */
[----:B------:R-:W2:Y:S04]  /*3150*/  LDL R18, [R3+0x4] ;  /* 0x0000040003127983 */ /* 0x000ea80000100800 */
[----:B------:R0:W2:Y:S04]  /*3160*/  LDL R17, [R3] ;  /* 0x0000000003117983 */ /* 0x0000a80000100800 */
[----:B------:R-:W2:Y:S04]  /*3170*/  LDL R24, [R29+0x8] ;  /* 0x000008001d187983 */ /* 0x000ea80000100800 */
[----:B------:R-:W2:Y:S04]  /*3180*/  LDL R21, [R29+0x4] ;  /* 0x000004001d157983 */ /* 0x000ea80000100800 */
[----:B------:R-:W2:Y:S04]  /*3190*/  LDL R23, [R29] ;  /* 0x000000001d177983 */ /* 0x000ea80000100800 */
[----:B------:R-:W2:Y:S01]  /*31a0*/  LDL R26, [R28] ;  /* 0x000000001c1a7983 */ /* 0x000ea20000100800 */
[----:B------:R-:W-:Y:S01]  /*31b0*/  FFMA R7, R7, 0.5, R16 ;  /* 0x3f00000007077823 */ /* 0x000fe20000000010 */
[----:B------:R-:W-:Y:S01]  /*31c0*/  UMOV UR4, URZ ;  /* 0x000000ff00047c82 */ /* 0x000fe20008000000 */
[----:B---3--:R-:W-:-:S02]  /*31d0*/  FFMA R16, R2, 0.5, R19 ;  /* 0x3f00000002107823 */ /* 0x008fc40000000013 */
[----:B0-----:R-:W0:Y:S01]  /*31e0*/  LDC.64 R2, c[0x0][0x380] ;  /* 0x0000e000ff027b82 */ /* 0x001e220000000a00 */
[----:B----4-:R-:W-:Y:S01]  /*31f0*/  FFMA R15, R15, 0.5, R22 ;  /* 0x3f0000000f0f7823 */ /* 0x010fe20000000016 */
[----:B-----5:R-:W-:-:S03]  /*3200*/  FFMA R7, R7, 0.5, R8 ;  /* 0x3f00000007077823 */ /* 0x020fc60000000008 */
[----:B--2---:R-:W-:Y:S01]  /*3210*/  FFMA R14, R15, 0.5, R14 ;  /* 0x3f0000000f0e7823 */ /* 0x004fe2000000000e */
[----:B------:R-:W-:Y:S01]  /*3220*/  FFMA R15, R16, 0.5, R9 ;  /* 0x3f000000100f7823 */ /* 0x000fe20000000009 */
[----:B------:R-:W-:Y:S01]  /*3230*/  FFMA R4, R7, 0.5, R4 ;  /* 0x3f00000007047823 */ /* 0x000fe20000000004 */
[----:B------:R-:W1:Y:S03]  /*3240*/  LDC.64 R8, c[0x0][0x388] ;  /* 0x0000e200ff087b82 */ /* 0x000e660000000a00 */
[----:B------:R-:W-:Y:S01]  /*3250*/  FFMA R11, R4, 0.5, R11 ;  /* 0x3f000000040b7823 */ /* 0x000fe2000000000b */
[----:B------:R-:W-:Y:S01]  /*3260*/  FFMA R5, R14, 0.5, R5 ;  /* 0x3f0000000e057823 */ /* 0x000fe20000000005 */
[----:B------:R-:W-:Y:S02]  /*3270*/  FFMA R6, R15, 0.5, R6 ;  /* 0x3f0000000f067823 */ /* 0x000fe40000000006 */
[----:B------:R-:W-:-:S02]  /*3280*/  FFMA R11, R11, 0.5, R12 ;  /* 0x3f0000000b0b7823 */ /* 0x000fc4000000000c */
[----:B------:R-:W-:Y:S01]  /*3290*/  FFMA R13, R6, 0.5, R13 ;  /* 0x3f000000060d7823 */ /* 0x000fe2000000000d */
[----:B------:R-:W-:Y:S01]  /*32a0*/  FFMA R10, R5, 0.5, R10 ;  /* 0x3f000000050a7823 */ /* 0x000fe2000000000a */
[----:B------:R-:W-:Y:S02]  /*32b0*/  FFMA R11, R11, 0.5, R0 ;  /* 0x3f0000000b0b7823 */ /* 0x000fe40000000000 */
[----:B------:R-:W-:Y:S01]  /*32c0*/  FFMA R18, R13, 0.5, R18 ;  /* 0x3f0000000d127823 */ /* 0x000fe20000000012 */
[----:B------:R-:W-:Y:S01]  /*32d0*/  FFMA R10, R10, 0.5, R17 ;  /* 0x3f0000000a0a7823 */ /* 0x000fe20000000011 */
[----:B------:R-:W-:Y:S02]  /*32e0*/  FFMA R24, R11, 0.5, R24 ;  /* 0x3f0000000b187823 */ /* 0x000fe40000000018 */
[----:B------:R-:W-:Y:S02]  /*32f0*/  FFMA R18, R18, 0.5, R21 ;  /* 0x3f00000012127823 */ /* 0x000fe40000000015 */
[----:B------:R-:W-:Y:S01]  /*3300*/  FFMA R24, R24, 0.5, R27 ;  /* 0x3f00000018187823 */ /* 0x000fe2000000001b */
[----:B------:R-:W-:Y:S01]  /*3310*/  FFMA R23, R10, 0.5, R23 ;  /* 0x3f0000000a177823 */ /* 0x000fe20000000017 */
[----:B0-----:R-:W-:-:S04]  /*3320*/  IMAD.WIDE.U32 R2, R20, 0xc, R2 ;  /* 0x0000000c14027825 */ /* 0x001fc800078e0002 */
[----:B------:R-:W-:Y:S01]  /*3330*/  FFMA R18, R18, 0.5, R25 ;  /* 0x3f00000012127823 */ /* 0x000fe20000000019 */
[----:B------:R-:W-:Y:S01]  /*3340*/  FFMA R23, R23, 0.5, R26 ;  /* 0x3f00000017177823 */ /* 0x000fe2000000001a */
[----:B-1----:R-:W-:-:S04]  /*3350*/  IMAD.WIDE.U32 R4, R20, 0xc, R8 ;  /* 0x0000000c14047825 */ /* 0x002fc800078e0008 */
[----:B------:R-:W-:Y:S01]  /*3360*/  FMUL R9, R24, 0.5 ;  /* 0x3f00000018097820 */ /* 0x000fe20000400000 */
[----:B------:R-:W-:Y:S01]  /*3370*/  FMUL R7, R18, 0.5 ;  /* 0x3f00000012077820 */ /* 0x000fe20000400000 */
[----:B------:R-:W-:Y:S01]  /*3380*/  FMUL R23, R23, 0.5 ;  /* 0x3f00000017177820 */ /* 0x000fe20000400000 */
[----:B------:R-:W-:Y:S02]  /*3390*/  VIADD R3, R3, UR4 ;  /* 0x0000000403037c36 */ /* 0x000fe40008000000 */
[----:B------:R-:W-:Y:S01]  /*33a0*/  FADD R11, -R9, 1 ;  /* 0x3f800000090b7421 */ /* 0x000fe20000000100 */
[----:B------:R-:W-:Y:S02]  /*33b0*/  VIADD R5, R5, UR4 ;  /* 0x0000000405057c36 */ /* 0x000fe40008000000 */
[----:B------:R-:W-:Y:S04]  /*33c0*/  STG.E desc[UR6][R2.64+0x4], R7 ;  /* 0x0000040702007986 */ /* 0x000fe8000c101906 */
[----:B------:R-:W-:Y:S04]  /*33d0*/  STG.E desc[UR6][R2.64], R23 ;  /* 0x0000001702007986 */ /* 0x000fe8000c101906 */
[----:B------:R-:W-:Y:S04]  /*33e0*/  STG.E desc[UR6][R2.64+0x8], R9 ;  /* 0x0000080902007986 */ /* 0x000fe8000c101906 */
[----:B------:R-:W-:Y:S04]  /*33f0*/  STG.E desc[UR6][R4.64], R9 ;  /* 0x0000000904007986 */ /* 0x000fe8000c101906 */
[----:B------:R-:W-:Y:S04]  /*3400*/  STG.E desc[UR6][R4.64+0x4], R11 ;  /* 0x0000040b04007986 */ /* 0x000fe8000c101906 */
[----:B------:R-:W-:Y:S01]  /*3410*/  STG.E desc[UR6][R4.64+0x8], R23 ;  /* 0x0000081704007986 */ /* 0x000fe2000c101906 */
[----:B------:R-:W-:Y:S05]  /*3420*/  EXIT ;  /* 0x000000000000794d */ /* 0x000fea0003800000 */
.L_x_11:
[----:B------:R-:W-:-:S00]  /*3430*/  BRA `(.L_x_11) ;  /* 0xfffffffc00fc7947 */ /* 0x000fc0000383ffff */
[----:B------:R-:W-:-:S00]  /*3440*/  NOP ;  /* 0x0000000000007918 */ /* 0x000fc00000000000 */
        /* <DEDUP_REMOVED lines=11> */
.L_x_12:


//--------------------- .nv.global.init           --------------------------
	.section	.nv.global.init,"aw",@progbits
	.align	4
.nv.global.init:
	.type		mrg32k3aM1SubSeq,@object
	.size		mrg32k3aM1SubSeq,(mrg32k3aM2SubSeq - mrg32k3aM1SubSeq)
mrg32k3aM1SubSeq:
        /*0000*/ 	.byte	0x0b, 0xcc, 0xee, 0x04, 0x73, 0x29, 0x8b, 0x6f, 0xf6, 0x53, 0x03, 0xf6, 0x23, 0xf6, 0xea, 0xda
        /* <DEDUP_REMOVED lines=125> */
	.type		mrg32k3aM2SubSeq,@object
	.size		mrg32k3aM2SubSeq,(mrg32k3aM1 - mrg32k3aM2SubSeq)
mrg32k3aM2SubSeq:
        /* <DEDUP_REMOVED lines=126> */
	.type		mrg32k3aM1,@object
	.size		mrg32k3aM1,(mrg32k3aM1Seq - mrg32k3aM1)
mrg32k3aM1:
        /* <DEDUP_REMOVED lines=144> */
	.type		mrg32k3aM1Seq,@object
	.size		mrg32k3aM1Seq,(mrg32k3aM2 - mrg32k3aM1Seq)
mrg32k3aM1Seq:
        /* <DEDUP_REMOVED lines=144> */
	.type		mrg32k3aM2,@object
	.size		mrg32k3aM2,(mrg32k3aM2Seq - mrg32k3aM2)
mrg32k3aM2:
        /* <DEDUP_REMOVED lines=144> */
	.type		mrg32k3aM2Seq,@object
	.size		mrg32k3aM2Seq,(precalc_xorwow_matrix - mrg32k3aM2Seq)
mrg32k3aM2Seq:
        /* <DEDUP_REMOVED lines=144> */
	.type		precalc_xorwow_matrix,@object
	.size		precalc_xorwow_matrix,(precalc_xorwow_offset_matrix - precalc_xorwow_matrix)
precalc_xorwow_matrix:
        /* <DEDUP_REMOVED lines=6400> */
	.type		precalc_xorwow_offset_matrix,@object
	.size		precalc_xorwow_offset_matrix,(.L_1 - precalc_xorwow_offset_matrix)
precalc_xorwow_offset_matrix:
        /* <DEDUP_REMOVED lines=6400> */
.L_1:


//--------------------- .nv.shared.reserved.0     --------------------------
	.section	.nv.shared.reserved.0,"aw",@nobits
	.weak		__nv_reservedSMEM_offset_0_alias
	.size		__nv_reservedSMEM_offset_0_alias, 0, 64
	.other		__nv_reservedSMEM_offset_0_alias,@"STO_CUDA_RESERVED_SHARED STV_DEFAULT"
__nv_reservedSMEM_offset_0_alias:
	.zero		0
	.zero		64


//--------------------- .nv.constant0._Z14generatePointsP5PointP5Colorl --------------------------
	.section	.nv.constant0._Z14generatePointsP5PointP5Colorl,"a",@progbits
	.sectionflags	@""
	.align	4
.nv.constant0._Z14generatePointsP5PointP5Colorl:
	.zero		920


//--------------------- SYMBOLS --------------------------

	.type		.nv.reservedSmem.offset0,@object
	.size		.nv.reservedSmem.offset0,0x4
